//
// Generated by NVIDIA NVVM Compiler
//
// Compiler Build ID: CL-36424714
// Cuda compilation tools, release 13.0, V13.0.88
// Based on NVVM 20.0.0
//

.version 9.0
.target sm_100
.address_size 64

	// .globl	_Z7softmaxPfS_ii

.visible .entry _Z7softmaxPfS_ii(
	.param .u64 .ptr .align 1 _Z7softmaxPfS_ii_param_0,
	.param .u64 .ptr .align 1 _Z7softmaxPfS_ii_param_1,
	.param .u32 _Z7softmaxPfS_ii_param_2,
	.param .u32 _Z7softmaxPfS_ii_param_3
)
{
	.reg .pred 	%p<58>;
	.reg .b32 	%r<144>;
	.reg .b32 	%f<496>;
	.reg .b64 	%rd<37>;

	ld.param.u64 	%rd7, [_Z7softmaxPfS_ii_param_0];
	ld.param.u64 	%rd8, [_Z7softmaxPfS_ii_param_1];
	ld.param.u32 	%r50, [_Z7softmaxPfS_ii_param_2];
	ld.param.u32 	%r49, [_Z7softmaxPfS_ii_param_3];
	cvta.to.global.u64 	%rd1, %rd8;
	cvta.to.global.u64 	%rd2, %rd7;
	mov.u32 	%r51, %ctaid.x;
	mov.u32 	%r52, %ntid.x;
	mov.u32 	%r53, %tid.x;
	mad.lo.s32 	%r1, %r51, %r52, %r53;
	setp.ge.s32 	%p1, %r1, %r50;
	@%p1 bra 	$L__BB0_38;
	mul.lo.s32 	%r2, %r49, %r1;
	setp.lt.s32 	%p2, %r49, 1;
	mov.f32 	%f486, 0fFF800000;
	@%p2 bra 	$L__BB0_14;
	and.b32  	%r3, %r49, 15;
	setp.lt.u32 	%p3, %r49, 16;
	mov.f32 	%f486, 0fFF800000;
	mov.b32 	%r127, 0;
	@%p3 bra 	$L__BB0_5;
	and.b32  	%r127, %r49, 2147483632;
	neg.s32 	%r133, %r127;
	add.s64 	%rd3, %rd2, 32;
	mov.f32 	%f486, 0fFF800000;
	mov.u32 	%r132, %r2;
$L__BB0_4:
	.pragma "nounroll";
	mul.wide.s32 	%rd9, %r132, 4;
	add.s64 	%rd10, %rd3, %rd9;
	ld.global.f32 	%f30, [%rd10+-32];
	setp.lt.f32 	%p4, %f486, %f30;
	selp.f32 	%f31, %f30, %f486, %p4;
	ld.global.f32 	%f32, [%rd10+-28];
	setp.lt.f32 	%p5, %f31, %f32;
	selp.f32 	%f33, %f32, %f31, %p5;
	ld.global.f32 	%f34, [%rd10+-24];
	setp.lt.f32 	%p6, %f33, %f34;
	selp.f32 	%f35, %f34, %f33, %p6;
	ld.global.f32 	%f36, [%rd10+-20];
	setp.lt.f32 	%p7, %f35, %f36;
	selp.f32 	%f37, %f36, %f35, %p7;
	ld.global.f32 	%f38, [%rd10+-16];
	setp.lt.f32 	%p8, %f37, %f38;
	selp.f32 	%f39, %f38, %f37, %p8;
	ld.global.f32 	%f40, [%rd10+-12];
	setp.lt.f32 	%p9, %f39, %f40;
	selp.f32 	%f41, %f40, %f39, %p9;
	ld.global.f32 	%f42, [%rd10+-8];
	setp.lt.f32 	%p10, %f41, %f42;
	selp.f32 	%f43, %f42, %f41, %p10;
	ld.global.f32 	%f44, [%rd10+-4];
	setp.lt.f32 	%p11, %f43, %f44;
	selp.f32 	%f45, %f44, %f43, %p11;
	ld.global.f32 	%f46, [%rd10];
	setp.lt.f32 	%p12, %f45, %f46;
	selp.f32 	%f47, %f46, %f45, %p12;
	ld.global.f32 	%f48, [%rd10+4];
	setp.lt.f32 	%p13, %f47, %f48;
	selp.f32 	%f49, %f48, %f47, %p13;
	ld.global.f32 	%f50, [%rd10+8];
	setp.lt.f32 	%p14, %f49, %f50;
	selp.f32 	%f51, %f50, %f49, %p14;
	ld.global.f32 	%f52, [%rd10+12];
	setp.lt.f32 	%p15, %f51, %f52;
	selp.f32 	%f53, %f52, %f51, %p15;
	ld.global.f32 	%f54, [%rd10+16];
	setp.lt.f32 	%p16, %f53, %f54;
	selp.f32 	%f55, %f54, %f53, %p16;
	ld.global.f32 	%f56, [%rd10+20];
	setp.lt.f32 	%p17, %f55, %f56;
	selp.f32 	%f57, %f56, %f55, %p17;
	ld.global.f32 	%f58, [%rd10+24];
	setp.lt.f32 	%p18, %f57, %f58;
	selp.f32 	%f59, %f58, %f57, %p18;
	ld.global.f32 	%f60, [%rd10+28];
	setp.lt.f32 	%p19, %f59, %f60;
	selp.f32 	%f486, %f60, %f59, %p19;
	add.s32 	%r133, %r133, 16;
	add.s32 	%r132, %r132, 16;
	setp.eq.s32 	%p20, %r133, 0;
	@%p20 bra 	$L__BB0_5;
	bra.uni 	$L__BB0_4;
$L__BB0_5:
	setp.eq.s32 	%p21, %r3, 0;
	@%p21 bra 	$L__BB0_14;
	and.b32  	%r7, %r49, 7;
	setp.lt.u32 	%p22, %r3, 8;
	@%p22 bra 	$L__BB0_8;
	add.s32 	%r55, %r127, %r2;
	mul.wide.s32 	%rd11, %r55, 4;
	add.s64 	%rd12, %rd2, %rd11;
	ld.global.f32 	%f62, [%rd12];
	setp.lt.f32 	%p23, %f486, %f62;
	selp.f32 	%f63, %f62, %f486, %p23;
	ld.global.f32 	%f64, [%rd12+4];
	setp.lt.f32 	%p24, %f63, %f64;
	selp.f32 	%f65, %f64, %f63, %p24;
	ld.global.f32 	%f66, [%rd12+8];
	setp.lt.f32 	%p25, %f65, %f66;
	selp.f32 	%f67, %f66, %f65, %p25;
	ld.global.f32 	%f68, [%rd12+12];
	setp.lt.f32 	%p26, %f67, %f68;
	selp.f32 	%f69, %f68, %f67, %p26;
	ld.global.f32 	%f70, [%rd12+16];
	setp.lt.f32 	%p27, %f69, %f70;
	selp.f32 	%f71, %f70, %f69, %p27;
	ld.global.f32 	%f72, [%rd12+20];
	setp.lt.f32 	%p28, %f71, %f72;
	selp.f32 	%f73, %f72, %f71, %p28;
	ld.global.f32 	%f74, [%rd12+24];
	setp.lt.f32 	%p29, %f73, %f74;
	selp.f32 	%f75, %f74, %f73, %p29;
	ld.global.f32 	%f76, [%rd12+28];
	setp.lt.f32 	%p30, %f75, %f76;
	selp.f32 	%f486, %f76, %f75, %p30;
	add.s32 	%r127, %r127, 8;
$L__BB0_8:
	setp.eq.s32 	%p31, %r7, 0;
	@%p31 bra 	$L__BB0_14;
	and.b32  	%r10, %r49, 3;
	setp.lt.u32 	%p32, %r7, 4;
	@%p32 bra 	$L__BB0_11;
	add.s32 	%r56, %r127, %r2;
	mul.wide.s32 	%rd13, %r56, 4;
	add.s64 	%rd14, %rd2, %rd13;
	ld.global.f32 	%f78, [%rd14];
	setp.lt.f32 	%p33, %f486, %f78;
	selp.f32 	%f79, %f78, %f486, %p33;
	ld.global.f32 	%f80, [%rd14+4];
	setp.lt.f32 	%p34, %f79, %f80;
	selp.f32 	%f81, %f80, %f79, %p34;
	ld.global.f32 	%f82, [%rd14+8];
	setp.lt.f32 	%p35, %f81, %f82;
	selp.f32 	%f83, %f82, %f81, %p35;
	ld.global.f32 	%f84, [%rd14+12];
	setp.lt.f32 	%p36, %f83, %f84;
	selp.f32 	%f486, %f84, %f83, %p36;
	add.s32 	%r127, %r127, 4;
$L__BB0_11:
	setp.eq.s32 	%p37, %r10, 0;
	@%p37 bra 	$L__BB0_14;
	add.s32 	%r131, %r127, %r2;
	neg.s32 	%r130, %r10;
$L__BB0_13:
	.pragma "nounroll";
	mul.wide.s32 	%rd15, %r131, 4;
	add.s64 	%rd16, %rd2, %rd15;
	ld.global.f32 	%f85, [%rd16];
	setp.lt.f32 	%p38, %f486, %f85;
	selp.f32 	%f486, %f85, %f486, %p38;
	add.s32 	%r131, %r131, 1;
	add.s32 	%r130, %r130, 1;
	setp.ne.s32 	%p39, %r130, 0;
	@%p39 bra 	$L__BB0_13;
$L__BB0_14:
	setp.lt.s32 	%p40, %r49, 1;
	mov.f32 	%f494, 0f00000000;
	@%p40 bra 	$L__BB0_26;
	and.b32  	%r19, %r49, 7;
	setp.lt.u32 	%p41, %r49, 8;
	mov.f32 	%f494, 0f00000000;
	mov.b32 	%r134, 0;
	@%p41 bra 	$L__BB0_18;
	and.b32  	%r134, %r49, 2147483640;
	neg.s32 	%r138, %r134;
	add.s64 	%rd4, %rd2, 16;
	mov.f32 	%f494, 0f00000000;
	mov.u32 	%r137, %r2;
$L__BB0_17:
	.pragma "nounroll";
	mul.wide.s32 	%rd17, %r137, 4;
	add.s64 	%rd18, %rd4, %rd17;
	ld.global.f32 	%f90, [%rd18+-16];
	sub.f32 	%f91, %f90, %f486;
	fma.rn.f32 	%f92, %f91, 0f3BBB989D, 0f3F000000;
	cvt.sat.f32.f32 	%f93, %f92;
	mov.f32 	%f94, 0f4B400001;
	mov.f32 	%f95, 0f437C0000;
	fma.rm.f32 	%f96, %f93, %f95, %f94;
	add.f32 	%f97, %f96, 0fCB40007F;
	neg.f32 	%f98, %f97;
	fma.rn.f32 	%f99, %f91, 0f3FB8AA3B, %f98;
	fma.rn.f32 	%f100, %f91, 0f32A57060, %f99;
	mov.b32 	%r58, %f96;
	shl.b32 	%r59, %r58, 23;
	mov.b32 	%f101, %r59;
	ex2.approx.ftz.f32 	%f102, %f100;
	fma.rn.f32 	%f103, %f102, %f101, %f494;
	ld.global.f32 	%f104, [%rd18+-12];
	sub.f32 	%f105, %f104, %f486;
	fma.rn.f32 	%f106, %f105, 0f3BBB989D, 0f3F000000;
	cvt.sat.f32.f32 	%f107, %f106;
	fma.rm.f32 	%f108, %f107, %f95, %f94;
	add.f32 	%f109, %f108, 0fCB40007F;
	neg.f32 	%f110, %f109;
	fma.rn.f32 	%f111, %f105, 0f3FB8AA3B, %f110;
	fma.rn.f32 	%f112, %f105, 0f32A57060, %f111;
	mov.b32 	%r60, %f108;
	shl.b32 	%r61, %r60, 23;
	mov.b32 	%f113, %r61;
	ex2.approx.ftz.f32 	%f114, %f112;
	fma.rn.f32 	%f115, %f114, %f113, %f103;
	ld.global.f32 	%f116, [%rd18+-8];
	sub.f32 	%f117, %f116, %f486;
	fma.rn.f32 	%f118, %f117, 0f3BBB989D, 0f3F000000;
	cvt.sat.f32.f32 	%f119, %f118;
	fma.rm.f32 	%f120, %f119, %f95, %f94;
	add.f32 	%f121, %f120, 0fCB40007F;
	neg.f32 	%f122, %f121;
	fma.rn.f32 	%f123, %f117, 0f3FB8AA3B, %f122;
	fma.rn.f32 	%f124, %f117, 0f32A57060, %f123;
	mov.b32 	%r62, %f120;
	shl.b32 	%r63, %r62, 23;
	mov.b32 	%f125, %r63;
	ex2.approx.ftz.f32 	%f126, %f124;
	fma.rn.f32 	%f127, %f126, %f125, %f115;
	ld.global.f32 	%f128, [%rd18+-4];
	sub.f32 	%f129, %f128, %f486;
	fma.rn.f32 	%f130, %f129, 0f3BBB989D, 0f3F000000;
	cvt.sat.f32.f32 	%f131, %f130;
	fma.rm.f32 	%f132, %f131, %f95, %f94;
	add.f32 	%f133, %f132, 0fCB40007F;
	neg.f32 	%f134, %f133;
	fma.rn.f32 	%f135, %f129, 0f3FB8AA3B, %f134;
	fma.rn.f32 	%f136, %f129, 0f32A57060, %f135;
	mov.b32 	%r64, %f132;
	shl.b32 	%r65, %r64, 23;
	mov.b32 	%f137, %r65;
	ex2.approx.ftz.f32 	%f138, %f136;
	fma.rn.f32 	%f139, %f138, %f137, %f127;
	ld.global.f32 	%f140, [%rd18];
	sub.f32 	%f141, %f140, %f486;
	fma.rn.f32 	%f142, %f141, 0f3BBB989D, 0f3F000000;
	cvt.sat.f32.f32 	%f143, %f142;
	fma.rm.f32 	%f144, %f143, %f95, %f94;
	add.f32 	%f145, %f144, 0fCB40007F;
	neg.f32 	%f146, %f145;
	fma.rn.f32 	%f147, %f141, 0f3FB8AA3B, %f146;
	fma.rn.f32 	%f148, %f141, 0f32A57060, %f147;
	mov.b32 	%r66, %f144;
	shl.b32 	%r67, %r66, 23;
	mov.b32 	%f149, %r67;
	ex2.approx.ftz.f32 	%f150, %f148;
	fma.rn.f32 	%f151, %f150, %f149, %f139;
	ld.global.f32 	%f152, [%rd18+4];
	sub.f32 	%f153, %f152, %f486;
	fma.rn.f32 	%f154, %f153, 0f3BBB989D, 0f3F000000;
	cvt.sat.f32.f32 	%f155, %f154;
	fma.rm.f32 	%f156, %f155, %f95, %f94;
	add.f32 	%f157, %f156, 0fCB40007F;
	neg.f32 	%f158, %f157;
	fma.rn.f32 	%f159, %f153, 0f3FB8AA3B, %f158;
	fma.rn.f32 	%f160, %f153, 0f32A57060, %f159;
	mov.b32 	%r68, %f156;
	shl.b32 	%r69, %r68, 23;
	mov.b32 	%f161, %r69;
	ex2.approx.ftz.f32 	%f162, %f160;
	fma.rn.f32 	%f163, %f162, %f161, %f151;
	ld.global.f32 	%f164, [%rd18+8];
	sub.f32 	%f165, %f164, %f486;
	fma.rn.f32 	%f166, %f165, 0f3BBB989D, 0f3F000000;
	cvt.sat.f32.f32 	%f167, %f166;
	fma.rm.f32 	%f168, %f167, %f95, %f94;
	add.f32 	%f169, %f168, 0fCB40007F;
	neg.f32 	%f170, %f169;
	fma.rn.f32 	%f171, %f165, 0f3FB8AA3B, %f170;
	fma.rn.f32 	%f172, %f165, 0f32A57060, %f171;
	mov.b32 	%r70, %f168;
	shl.b32 	%r71, %r70, 23;
	mov.b32 	%f173, %r71;
	ex2.approx.ftz.f32 	%f174, %f172;
	fma.rn.f32 	%f175, %f174, %f173, %f163;
	ld.global.f32 	%f176, [%rd18+12];
	sub.f32 	%f177, %f176, %f486;
	fma.rn.f32 	%f178, %f177, 0f3BBB989D, 0f3F000000;
	cvt.sat.f32.f32 	%f179, %f178;
	fma.rm.f32 	%f180, %f179, %f95, %f94;
	add.f32 	%f181, %f180, 0fCB40007F;
	neg.f32 	%f182, %f181;
	fma.rn.f32 	%f183, %f177, 0f3FB8AA3B, %f182;
	fma.rn.f32 	%f184, %f177, 0f32A57060, %f183;
	mov.b32 	%r72, %f180;
	shl.b32 	%r73, %r72, 23;
	mov.b32 	%f185, %r73;
	ex2.approx.ftz.f32 	%f186, %f184;
	fma.rn.f32 	%f494, %f186, %f185, %f175;
	add.s32 	%r138, %r138, 8;
	add.s32 	%r137, %r137, 8;
	setp.eq.s32 	%p42, %r138, 0;
	@%p42 bra 	$L__BB0_18;
	bra.uni 	$L__BB0_17;
$L__BB0_18:
	setp.eq.s32 	%p43, %r19, 0;
	@%p43 bra 	$L__BB0_26;
	and.b32  	%r27, %r49, 3;
	setp.lt.u32 	%p44, %r19, 4;
	@%p44 bra 	$L__BB0_21;
	add.s32 	%r74, %r134, %r2;
	mul.wide.s32 	%rd19, %r74, 4;
	add.s64 	%rd20, %rd2, %rd19;
	ld.global.f32 	%f188, [%rd20];
	sub.f32 	%f189, %f188, %f486;
	fma.rn.f32 	%f190, %f189, 0f3BBB989D, 0f3F000000;
	cvt.sat.f32.f32 	%f191, %f190;
	mov.f32 	%f192, 0f4B400001;
	mov.f32 	%f193, 0f437C0000;
	fma.rm.f32 	%f194, %f191, %f193, %f192;
	add.f32 	%f195, %f194, 0fCB40007F;
	neg.f32 	%f196, %f195;
	fma.rn.f32 	%f197, %f189, 0f3FB8AA3B, %f196;
	fma.rn.f32 	%f198, %f189, 0f32A57060, %f197;
	mov.b32 	%r75, %f194;
	shl.b32 	%r76, %r75, 23;
	mov.b32 	%f199, %r76;
	ex2.approx.ftz.f32 	%f200, %f198;
	fma.rn.f32 	%f201, %f200, %f199, %f494;
	ld.global.f32 	%f202, [%rd20+4];
	sub.f32 	%f203, %f202, %f486;
	fma.rn.f32 	%f204, %f203, 0f3BBB989D, 0f3F000000;
	cvt.sat.f32.f32 	%f205, %f204;
	fma.rm.f32 	%f206, %f205, %f193, %f192;
	add.f32 	%f207, %f206, 0fCB40007F;
	neg.f32 	%f208, %f207;
	fma.rn.f32 	%f209, %f203, 0f3FB8AA3B, %f208;
	fma.rn.f32 	%f210, %f203, 0f32A57060, %f209;
	mov.b32 	%r77, %f206;
	shl.b32 	%r78, %r77, 23;
	mov.b32 	%f211, %r78;
	ex2.approx.ftz.f32 	%f212, %f210;
	fma.rn.f32 	%f213, %f212, %f211, %f201;
	ld.global.f32 	%f214, [%rd20+8];
	sub.f32 	%f215, %f214, %f486;
	fma.rn.f32 	%f216, %f215, 0f3BBB989D, 0f3F000000;
	cvt.sat.f32.f32 	%f217, %f216;
	fma.rm.f32 	%f218, %f217, %f193, %f192;
	add.f32 	%f219, %f218, 0fCB40007F;
	neg.f32 	%f220, %f219;
	fma.rn.f32 	%f221, %f215, 0f3FB8AA3B, %f220;
	fma.rn.f32 	%f222, %f215, 0f32A57060, %f221;
	mov.b32 	%r79, %f218;
	shl.b32 	%r80, %r79, 23;
	mov.b32 	%f223, %r80;
	ex2.approx.ftz.f32 	%f224, %f222;
	fma.rn.f32 	%f225, %f224, %f223, %f213;
	ld.global.f32 	%f226, [%rd20+12];
	sub.f32 	%f227, %f226, %f486;
	fma.rn.f32 	%f228, %f227, 0f3BBB989D, 0f3F000000;
	cvt.sat.f32.f32 	%f229, %f228;
	fma.rm.f32 	%f230, %f229, %f193, %f192;
	add.f32 	%f231, %f230, 0fCB40007F;
	neg.f32 	%f232, %f231;
	fma.rn.f32 	%f233, %f227, 0f3FB8AA3B, %f232;
	fma.rn.f32 	%f234, %f227, 0f32A57060, %f233;
	mov.b32 	%r81, %f230;
	shl.b32 	%r82, %r81, 23;
	mov.b32 	%f235, %r82;
	ex2.approx.ftz.f32 	%f236, %f234;
	fma.rn.f32 	%f494, %f236, %f235, %f225;
	add.s32 	%r134, %r134, 4;
$L__BB0_21:
	setp.eq.s32 	%p45, %r27, 0;
	@%p45 bra 	$L__BB0_26;
	setp.eq.s32 	%p46, %r27, 1;
	@%p46 bra 	$L__BB0_24;
	add.s32 	%r83, %r134, %r2;
	mul.wide.s32 	%rd21, %r83, 4;
	add.s64 	%rd22, %rd2, %rd21;
	ld.global.f32 	%f238, [%rd22];
	sub.f32 	%f239, %f238, %f486;
	fma.rn.f32 	%f240, %f239, 0f3BBB989D, 0f3F000000;
	cvt.sat.f32.f32 	%f241, %f240;
	mov.f32 	%f242, 0f4B400001;
	mov.f32 	%f243, 0f437C0000;
	fma.rm.f32 	%f244, %f241, %f243, %f242;
	add.f32 	%f245, %f244, 0fCB40007F;
	neg.f32 	%f246, %f245;
	fma.rn.f32 	%f247, %f239, 0f3FB8AA3B, %f246;
	fma.rn.f32 	%f248, %f239, 0f32A57060, %f247;
	mov.b32 	%r84, %f244;
	shl.b32 	%r85, %r84, 23;
	mov.b32 	%f249, %r85;
	ex2.approx.ftz.f32 	%f250, %f248;
	fma.rn.f32 	%f251, %f250, %f249, %f494;
	ld.global.f32 	%f252, [%rd22+4];
	sub.f32 	%f253, %f252, %f486;
	fma.rn.f32 	%f254, %f253, 0f3BBB989D, 0f3F000000;
	cvt.sat.f32.f32 	%f255, %f254;
	fma.rm.f32 	%f256, %f255, %f243, %f242;
	add.f32 	%f257, %f256, 0fCB40007F;
	neg.f32 	%f258, %f257;
	fma.rn.f32 	%f259, %f253, 0f3FB8AA3B, %f258;
	fma.rn.f32 	%f260, %f253, 0f32A57060, %f259;
	mov.b32 	%r86, %f256;
	shl.b32 	%r87, %r86, 23;
	mov.b32 	%f261, %r87;
	ex2.approx.ftz.f32 	%f262, %f260;
	fma.rn.f32 	%f494, %f262, %f261, %f251;
	add.s32 	%r134, %r134, 2;
$L__BB0_24:
	and.b32  	%r88, %r49, 1;
	setp.eq.b32 	%p47, %r88, 1;
	not.pred 	%p48, %p47;
	@%p48 bra 	$L__BB0_26;
	add.s32 	%r89, %r134, %r2;
	mul.wide.s32 	%rd23, %r89, 4;
	add.s64 	%rd24, %rd2, %rd23;
	ld.global.f32 	%f263, [%rd24];
	sub.f32 	%f264, %f263, %f486;
	fma.rn.f32 	%f265, %f264, 0f3BBB989D, 0f3F000000;
	cvt.sat.f32.f32 	%f266, %f265;
	mov.f32 	%f267, 0f4B400001;
	mov.f32 	%f268, 0f437C0000;
	fma.rm.f32 	%f269, %f266, %f268, %f267;
	add.f32 	%f270, %f269, 0fCB40007F;
	neg.f32 	%f271, %f270;
	fma.rn.f32 	%f272, %f264, 0f3FB8AA3B, %f271;
	fma.rn.f32 	%f273, %f264, 0f32A57060, %f272;
	mov.b32 	%r90, %f269;
	shl.b32 	%r91, %r90, 23;
	mov.b32 	%f274, %r91;
	ex2.approx.ftz.f32 	%f275, %f273;
	fma.rn.f32 	%f494, %f275, %f274, %f494;
$L__BB0_26:
	setp.lt.s32 	%p49, %r49, 1;
	@%p49 bra 	$L__BB0_38;
	and.b32  	%r32, %r49, 7;
	setp.lt.u32 	%p50, %r49, 8;
	mov.b32 	%r141, 0;
	@%p50 bra 	$L__BB0_30;
	and.b32  	%r141, %r49, 2147483640;
	neg.s32 	%r140, %r141;
	add.s64 	%rd5, %rd2, 16;
	add.s64 	%rd6, %rd1, 16;
	mov.u32 	%r139, %r2;
$L__BB0_29:
	.pragma "nounroll";
	mul.wide.s32 	%rd25, %r139, 4;
	add.s64 	%rd26, %rd5, %rd25;
	add.s64 	%rd27, %rd6, %rd25;
	ld.global.f32 	%f276, [%rd26+-16];
	sub.f32 	%f277, %f276, %f486;
	fma.rn.f32 	%f278, %f277, 0f3BBB989D, 0f3F000000;
	cvt.sat.f32.f32 	%f279, %f278;
	mov.f32 	%f280, 0f4B400001;
	mov.f32 	%f281, 0f437C0000;
	fma.rm.f32 	%f282, %f279, %f281, %f280;
	add.f32 	%f283, %f282, 0fCB40007F;
	neg.f32 	%f284, %f283;
	fma.rn.f32 	%f285, %f277, 0f3FB8AA3B, %f284;
	fma.rn.f32 	%f286, %f277, 0f32A57060, %f285;
	mov.b32 	%r93, %f282;
	shl.b32 	%r94, %r93, 23;
	mov.b32 	%f287, %r94;
	ex2.approx.ftz.f32 	%f288, %f286;
	mul.f32 	%f289, %f288, %f287;
	div.rn.f32 	%f290, %f289, %f494;
	st.global.f32 	[%rd27+-16], %f290;
	ld.global.f32 	%f291, [%rd26+-12];
	sub.f32 	%f292, %f291, %f486;
	fma.rn.f32 	%f293, %f292, 0f3BBB989D, 0f3F000000;
	cvt.sat.f32.f32 	%f294, %f293;
	fma.rm.f32 	%f295, %f294, %f281, %f280;
	add.f32 	%f296, %f295, 0fCB40007F;
	neg.f32 	%f297, %f296;
	fma.rn.f32 	%f298, %f292, 0f3FB8AA3B, %f297;
	fma.rn.f32 	%f299, %f292, 0f32A57060, %f298;
	mov.b32 	%r95, %f295;
	shl.b32 	%r96, %r95, 23;
	mov.b32 	%f300, %r96;
	ex2.approx.ftz.f32 	%f301, %f299;
	mul.f32 	%f302, %f301, %f300;
	div.rn.f32 	%f303, %f302, %f494;
	st.global.f32 	[%rd27+-12], %f303;
	ld.global.f32 	%f304, [%rd26+-8];
	sub.f32 	%f305, %f304, %f486;
	fma.rn.f32 	%f306, %f305, 0f3BBB989D, 0f3F000000;
	cvt.sat.f32.f32 	%f307, %f306;
	fma.rm.f32 	%f308, %f307, %f281, %f280;
	add.f32 	%f309, %f308, 0fCB40007F;
	neg.f32 	%f310, %f309;
	fma.rn.f32 	%f311, %f305, 0f3FB8AA3B, %f310;
	fma.rn.f32 	%f312, %f305, 0f32A57060, %f311;
	mov.b32 	%r97, %f308;
	shl.b32 	%r98, %r97, 23;
	mov.b32 	%f313, %r98;
	ex2.approx.ftz.f32 	%f314, %f312;
	mul.f32 	%f315, %f314, %f313;
	div.rn.f32 	%f316, %f315, %f494;
	st.global.f32 	[%rd27+-8], %f316;
	ld.global.f32 	%f317, [%rd26+-4];
	sub.f32 	%f318, %f317, %f486;
	fma.rn.f32 	%f319, %f318, 0f3BBB989D, 0f3F000000;
	cvt.sat.f32.f32 	%f320, %f319;
	fma.rm.f32 	%f321, %f320, %f281, %f280;
	add.f32 	%f322, %f321, 0fCB40007F;
	neg.f32 	%f323, %f322;
	fma.rn.f32 	%f324, %f318, 0f3FB8AA3B, %f323;
	fma.rn.f32 	%f325, %f318, 0f32A57060, %f324;
	mov.b32 	%r99, %f321;
	shl.b32 	%r100, %r99, 23;
	mov.b32 	%f326, %r100;
	ex2.approx.ftz.f32 	%f327, %f325;
	mul.f32 	%f328, %f327, %f326;
	div.rn.f32 	%f329, %f328, %f494;
	st.global.f32 	[%rd27+-4], %f329;
	ld.global.f32 	%f330, [%rd26];
	sub.f32 	%f331, %f330, %f486;
	fma.rn.f32 	%f332, %f331, 0f3BBB989D, 0f3F000000;
	cvt.sat.f32.f32 	%f333, %f332;
	fma.rm.f32 	%f334, %f333, %f281, %f280;
	add.f32 	%f335, %f334, 0fCB40007F;
	neg.f32 	%f336, %f335;
	fma.rn.f32 	%f337, %f331, 0f3FB8AA3B, %f336;
	fma.rn.f32 	%f338, %f331, 0f32A57060, %f337;
	mov.b32 	%r101, %f334;
	shl.b32 	%r102, %r101, 23;
	mov.b32 	%f339, %r102;
	ex2.approx.ftz.f32 	%f340, %f338;
	mul.f32 	%f341, %f340, %f339;
	div.rn.f32 	%f342, %f341, %f494;
	st.global.f32 	[%rd27], %f342;
	ld.global.f32 	%f343, [%rd26+4];
	sub.f32 	%f344, %f343, %f486;
	fma.rn.f32 	%f345, %f344, 0f3BBB989D, 0f3F000000;
	cvt.sat.f32.f32 	%f346, %f345;
	fma.rm.f32 	%f347, %f346, %f281, %f280;
	add.f32 	%f348, %f347, 0fCB40007F;
	neg.f32 	%f349, %f348;
	fma.rn.f32 	%f350, %f344, 0f3FB8AA3B, %f349;
	fma.rn.f32 	%f351, %f344, 0f32A57060, %f350;
	mov.b32 	%r103, %f347;
	shl.b32 	%r104, %r103, 23;
	mov.b32 	%f352, %r104;
	ex2.approx.ftz.f32 	%f353, %f351;
	mul.f32 	%f354, %f353, %f352;
	div.rn.f32 	%f355, %f354, %f494;
	st.global.f32 	[%rd27+4], %f355;
	ld.global.f32 	%f356, [%rd26+8];
	sub.f32 	%f357, %f356, %f486;
	fma.rn.f32 	%f358, %f357, 0f3BBB989D, 0f3F000000;
	cvt.sat.f32.f32 	%f359, %f358;
	fma.rm.f32 	%f360, %f359, %f281, %f280;
	add.f32 	%f361, %f360, 0fCB40007F;
	neg.f32 	%f362, %f361;
	fma.rn.f32 	%f363, %f357, 0f3FB8AA3B, %f362;
	fma.rn.f32 	%f364, %f357, 0f32A57060, %f363;
	mov.b32 	%r105, %f360;
	shl.b32 	%r106, %r105, 23;
	mov.b32 	%f365, %r106;
	ex2.approx.ftz.f32 	%f366, %f364;
	mul.f32 	%f367, %f366, %f365;
	div.rn.f32 	%f368, %f367, %f494;
	st.global.f32 	[%rd27+8], %f368;
	ld.global.f32 	%f369, [%rd26+12];
	sub.f32 	%f370, %f369, %f486;
	fma.rn.f32 	%f371, %f370, 0f3BBB989D, 0f3F000000;
	cvt.sat.f32.f32 	%f372, %f371;
	fma.rm.f32 	%f373, %f372, %f281, %f280;
	add.f32 	%f374, %f373, 0fCB40007F;
	neg.f32 	%f375, %f374;
	fma.rn.f32 	%f376, %f370, 0f3FB8AA3B, %f375;
	fma.rn.f32 	%f377, %f370, 0f32A57060, %f376;
	mov.b32 	%r107, %f373;
	shl.b32 	%r108, %r107, 23;
	mov.b32 	%f378, %r108;
	ex2.approx.ftz.f32 	%f379, %f377;
	mul.f32 	%f380, %f379, %f378;
	div.rn.f32 	%f381, %f380, %f494;
	st.global.f32 	[%rd27+12], %f381;
	add.s32 	%r140, %r140, 8;
	add.s32 	%r139, %r139, 8;
	setp.ne.s32 	%p51, %r140, 0;
	@%p51 bra 	$L__BB0_29;
$L__BB0_30:
	setp.eq.s32 	%p52, %r32, 0;
	@%p52 bra 	$L__BB0_38;
	and.b32  	%r44, %r49, 3;
	setp.lt.u32 	%p53, %r32, 4;
	@%p53 bra 	$L__BB0_33;
	add.s32 	%r109, %r141, %r2;
	mul.wide.s32 	%rd28, %r109, 4;
	add.s64 	%rd29, %rd2, %rd28;
	ld.global.f32 	%f382, [%rd29];
	sub.f32 	%f383, %f382, %f486;
	fma.rn.f32 	%f384, %f383, 0f3BBB989D, 0f3F000000;
	cvt.sat.f32.f32 	%f385, %f384;
	mov.f32 	%f386, 0f4B400001;
	mov.f32 	%f387, 0f437C0000;
	fma.rm.f32 	%f388, %f385, %f387, %f386;
	add.f32 	%f389, %f388, 0fCB40007F;
	neg.f32 	%f390, %f389;
	fma.rn.f32 	%f391, %f383, 0f3FB8AA3B, %f390;
	fma.rn.f32 	%f392, %f383, 0f32A57060, %f391;
	mov.b32 	%r110, %f388;
	shl.b32 	%r111, %r110, 23;
	mov.b32 	%f393, %r111;
	ex2.approx.ftz.f32 	%f394, %f392;
	mul.f32 	%f395, %f394, %f393;
	div.rn.f32 	%f396, %f395, %f494;
	add.s64 	%rd30, %rd1, %rd28;
	st.global.f32 	[%rd30], %f396;
	ld.global.f32 	%f397, [%rd29+4];
	sub.f32 	%f398, %f397, %f486;
	fma.rn.f32 	%f399, %f398, 0f3BBB989D, 0f3F000000;
	cvt.sat.f32.f32 	%f400, %f399;
	fma.rm.f32 	%f401, %f400, %f387, %f386;
	add.f32 	%f402, %f401, 0fCB40007F;
	neg.f32 	%f403, %f402;
	fma.rn.f32 	%f404, %f398, 0f3FB8AA3B, %f403;
	fma.rn.f32 	%f405, %f398, 0f32A57060, %f404;
	mov.b32 	%r112, %f401;
	shl.b32 	%r113, %r112, 23;
	mov.b32 	%f406, %r113;
	ex2.approx.ftz.f32 	%f407, %f405;
	mul.f32 	%f408, %f407, %f406;
	div.rn.f32 	%f409, %f408, %f494;
	st.global.f32 	[%rd30+4], %f409;
	ld.global.f32 	%f410, [%rd29+8];
	sub.f32 	%f411, %f410, %f486;
	fma.rn.f32 	%f412, %f411, 0f3BBB989D, 0f3F000000;
	cvt.sat.f32.f32 	%f413, %f412;
	fma.rm.f32 	%f414, %f413, %f387, %f386;
	add.f32 	%f415, %f414, 0fCB40007F;
	neg.f32 	%f416, %f415;
	fma.rn.f32 	%f417, %f411, 0f3FB8AA3B, %f416;
	fma.rn.f32 	%f418, %f411, 0f32A57060, %f417;
	mov.b32 	%r114, %f414;
	shl.b32 	%r115, %r114, 23;
	mov.b32 	%f419, %r115;
	ex2.approx.ftz.f32 	%f420, %f418;
	mul.f32 	%f421, %f420, %f419;
	div.rn.f32 	%f422, %f421, %f494;
	st.global.f32 	[%rd30+8], %f422;
	ld.global.f32 	%f423, [%rd29+12];
	sub.f32 	%f424, %f423, %f486;
	fma.rn.f32 	%f425, %f424, 0f3BBB989D, 0f3F000000;
	cvt.sat.f32.f32 	%f426, %f425;
	fma.rm.f32 	%f427, %f426, %f387, %f386;
	add.f32 	%f428, %f427, 0fCB40007F;
	neg.f32 	%f429, %f428;
	fma.rn.f32 	%f430, %f424, 0f3FB8AA3B, %f429;
	fma.rn.f32 	%f431, %f424, 0f32A57060, %f430;
	mov.b32 	%r116, %f427;
	shl.b32 	%r117, %r116, 23;
	mov.b32 	%f432, %r117;
	ex2.approx.ftz.f32 	%f433, %f431;
	mul.f32 	%f434, %f433, %f432;
	div.rn.f32 	%f435, %f434, %f494;
	st.global.f32 	[%rd30+12], %f435;
	add.s32 	%r141, %r141, 4;
$L__BB0_33:
	setp.eq.s32 	%p54, %r44, 0;
	@%p54 bra 	$L__BB0_38;
	setp.eq.s32 	%p55, %r44, 1;
	@%p55 bra 	$L__BB0_36;
	add.s32 	%r118, %r141, %r2;
	mul.wide.s32 	%rd31, %r118, 4;
	add.s64 	%rd32, %rd2, %rd31;
	ld.global.f32 	%f436, [%rd32];
	sub.f32 	%f437, %f436, %f486;
	fma.rn.f32 	%f438, %f437, 0f3BBB989D, 0f3F000000;
	cvt.sat.f32.f32 	%f439, %f438;
	mov.f32 	%f440, 0f4B400001;
	mov.f32 	%f441, 0f437C0000;
	fma.rm.f32 	%f442, %f439, %f441, %f440;
	add.f32 	%f443, %f442, 0fCB40007F;
	neg.f32 	%f444, %f443;
	fma.rn.f32 	%f445, %f437, 0f3FB8AA3B, %f444;
	fma.rn.f32 	%f446, %f437, 0f32A57060, %f445;
	mov.b32 	%r119, %f442;
	shl.b32 	%r120, %r119, 23;
	mov.b32 	%f447, %r120;
	ex2.approx.ftz.f32 	%f448, %f446;
	mul.f32 	%f449, %f448, %f447;
	div.rn.f32 	%f450, %f449, %f494;
	add.s64 	%rd33, %rd1, %rd31;
	st.global.f32 	[%rd33], %f450;
	ld.global.f32 	%f451, [%rd32+4];
	sub.f32 	%f452, %f451, %f486;
	fma.rn.f32 	%f453, %f452, 0f3BBB989D, 0f3F000000;
	cvt.sat.f32.f32 	%f454, %f453;
	fma.rm.f32 	%f455, %f454, %f441, %f440;
	add.f32 	%f456, %f455, 0fCB40007F;
	neg.f32 	%f457, %f456;
	fma.rn.f32 	%f458, %f452, 0f3FB8AA3B, %f457;
	fma.rn.f32 	%f459, %f452, 0f32A57060, %f458;
	mov.b32 	%r121, %f455;
	shl.b32 	%r122, %r121, 23;
	mov.b32 	%f460, %r122;
	ex2.approx.ftz.f32 	%f461, %f459;
	mul.f32 	%f462, %f461, %f460;
	div.rn.f32 	%f463, %f462, %f494;
	st.global.f32 	[%rd33+4], %f463;
	add.s32 	%r141, %r141, 2;
$L__BB0_36:
	and.b32  	%r123, %r49, 1;
	setp.eq.b32 	%p56, %r123, 1;
	not.pred 	%p57, %p56;
	@%p57 bra 	$L__BB0_38;
	add.s32 	%r124, %r141, %r2;
	mul.wide.s32 	%rd34, %r124, 4;
	add.s64 	%rd35, %rd2, %rd34;
	ld.global.f32 	%f464, [%rd35];
	sub.f32 	%f465, %f464, %f486;
	fma.rn.f32 	%f466, %f465, 0f3BBB989D, 0f3F000000;
	cvt.sat.f32.f32 	%f467, %f466;
	mov.f32 	%f468, 0f4B400001;
	mov.f32 	%f469, 0f437C0000;
	fma.rm.f32 	%f470, %f467, %f469, %f468;
	add.f32 	%f471, %f470, 0fCB40007F;
	neg.f32 	%f472, %f471;
	fma.rn.f32 	%f473, %f465, 0f3FB8AA3B, %f472;
	fma.rn.f32 	%f474, %f465, 0f32A57060, %f473;
	mov.b32 	%r125, %f470;
	shl.b32 	%r126, %r125, 23;
	mov.b32 	%f475, %r126;
	ex2.approx.ftz.f32 	%f476, %f474;
	mul.f32 	%f477, %f476, %f475;
	div.rn.f32 	%f478, %f477, %f494;
	add.s64 	%rd36, %rd1, %rd34;
	st.global.f32 	[%rd36], %f478;
$L__BB0_38:
	ret;

}


// ===== COMPILED SASS (sm_100) =====

	.target	sm_100

	.elftype	@"ET_EXEC"


//--------------------- .note.nv.tkinfo           --------------------------
	.section	.note.nv.tkinfo,"",@"SHT_NOTE"
	.sectionflags	@"SHF_NOTE_NV_TKINFO"
	.tkinfo
        /*0018*/ 	.word	0x00000002
        /*0030*/ 	.string	""
        /*0030*/ 	.string	"ptxas"
        /*0030*/ 	.string	"Cuda compilation tools, release 13.0, V13.0.88"
        /*0030*/ 	.string	"Build cuda_13.0.r13.0/compiler.36424714_0"
        /*0030*/ 	.string	"-arch sm_100 -m 64 "



//--------------------- .note.nv.cuinfo           --------------------------
	.section	.note.nv.cuinfo,"",@"SHT_NOTE"
	.sectionflags	@"SHF_NOTE_NV_CUINFO"
        /*0018*/ 	.short	0x0002
        /*001a*/ 	.short	0x0064
        /*001c*/ 	.short	0x0082
	.zero		2


//--------------------- .nv.info                  --------------------------
	.section	.nv.info,"",@"SHT_CUDA_INFO"
	.align	4


	//----- nvinfo : EIATTR_REGCOUNT
	.align		4
        /*0000*/ 	.byte	0x04, 0x2f
        /*0002*/ 	.short	(.L_1 - .L_0)
	.align		4
.L_0:
        /*0004*/ 	.word	index@(_Z7softmaxPfS_ii)
        /*0008*/ 	.word	0x00000020


	//----- nvinfo : EIATTR_FRAME_SIZE
	.align		4
.L_1:
        /*000c*/ 	.byte	0x04, 0x11
        /*000e*/ 	.short	(.L_3 - .L_2)
	.align		4
.L_2:
        /*0010*/ 	.word	index@($__internal_0_$__cuda_sm3x_div_rn_noftz_f32_slowpath)
        /*0014*/ 	.word	0x00000000


	//----- nvinfo : EIATTR_FRAME_SIZE
	.align		4
.L_3:
        /*0018*/ 	.byte	0x04, 0x11
        /*001a*/ 	.short	(.L_5 - .L_4)
	.align		4
.L_4:
        /*001c*/ 	.word	index@(_Z7softmaxPfS_ii)
        /*0020*/ 	.word	0x00000000


	//----- nvinfo : EIATTR_MIN_STACK_SIZE
	.align		4
.L_5:
        /*0024*/ 	.byte	0x04, 0x12
        /*0026*/ 	.short	(.L_7 - .L_6)
	.align		4
.L_6:
        /*0028*/ 	.word	index@(_Z7softmaxPfS_ii)
        /*002c*/ 	.word	0x00000000
.L_7:


//--------------------- .nv.compat                --------------------------
	.section	.nv.compat,"",@"SHT_CUDA_COMPAT_INFO"
	.align	4
        /*0000*/ 	.byte	0x02, 0x09, 0x00, 0x00, 0x02, 0x02, 0x01, 0x00, 0x02, 0x05, 0x05, 0x00, 0x03, 0x07, 0x01, 0x01
        /*0010*/ 	.byte	0x02, 0x03, 0x00, 0x00, 0x02, 0x06, 0x01, 0x00, 0x04, 0x0b, 0x08, 0x00, 0x01, 0x00, 0x00, 0x00
        /*0020*/ 	.byte	0x00, 0x00, 0x00, 0x00


//--------------------- .nv.info._Z7softmaxPfS_ii --------------------------
	.section	.nv.info._Z7softmaxPfS_ii,"",@"SHT_CUDA_INFO"
	.sectionflags	@""
	.align	4


	//----- nvinfo : EIATTR_CUDA_API_VERSION
	.align		4
        /*0000*/ 	.byte	0x04, 0x37
        /*0002*/ 	.short	(.L_9 - .L_8)
.L_8:
        /*0004*/ 	.word	0x00000082


	//----- nvinfo : EIATTR_KPARAM_INFO
	.align		4
.L_9:
        /*0008*/ 	.byte	0x04, 0x17
        /*000a*/ 	.short	(.L_11 - .L_10)
.L_10:
        /*000c*/ 	.word	0x00000000
        /*0010*/ 	.short	0x0003
        /*0012*/ 	.short	0x0014
        /*0014*/ 	.byte	0x00, 0xf0, 0x11, 0x00


	//----- nvinfo : EIATTR_KPARAM_INFO
	.align		4
.L_11:
        /*0018*/ 	.byte	0x04, 0x17
        /*001a*/ 	.short	(.L_13 - .L_12)
.L_12:
        /*001c*/ 	.word	0x00000000
        /*0020*/ 	.short	0x0002
        /*0022*/ 	.short	0x0010
        /*0024*/ 	.byte	0x00, 0xf0, 0x11, 0x00


	//----- nvinfo : EIATTR_KPARAM_INFO
	.align		4
.L_13:
        /*0028*/ 	.byte	0x04, 0x17
        /*002a*/ 	.short	(.L_15 - .L_14)
.L_14:
        /*002c*/ 	.word	0x00000000
        /*0030*/ 	.short	0x0001
        /*0032*/ 	.short	0x0008
        /*0034*/ 	.byte	0x00, 0xf5, 0x21, 0x00


	//----- nvinfo : EIATTR_KPARAM_INFO
	.align		4
.L_15:
        /*0038*/ 	.byte	0x04, 0x17
        /*003a*/ 	.short	(.L_17 - .L_16)
.L_16:
        /*003c*/ 	.word	0x00000000
        /*0040*/ 	.short	0x0000
        /*0042*/ 	.short	0x0000
        /*0044*/ 	.byte	0x00, 0xf5, 0x21, 0x00


	//----- nvinfo : EIATTR_SPARSE_MMA_MASK
	.align		4
.L_17:
        /*0048*/ 	.byte	0x03, 0x50
        /*004a*/ 	.short	0x0000


	//----- nvinfo : EIATTR_MAXREG_COUNT
	.align		4
        /*004c*/ 	.byte	0x03, 0x1b
        /*004e*/ 	.short	0x00ff


	//----- nvinfo : EIATTR_MERCURY_ISA_VERSION
	.align		4
        /*0050*/ 	.byte	0x03, 0x5f
        /*0052*/ 	.short	0x0101


	//----- nvinfo : EIATTR_VRC_CTA_INIT_COUNT
	.align		4
        /*0054*/ 	.byte	0x02, 0x4a
	.zero		1
	.zero		1


	//----- nvinfo : EIATTR_EXIT_INSTR_OFFSETS
	.align		4
        /*0058*/ 	.byte	0x04, 0x1c
        /*005a*/ 	.short	(.L_19 - .L_18)


	//   ....[0]....
.L_18:
        /*005c*/ 	.word	0x00000070


	//   ....[1]....
        /*0060*/ 	.word	0x00001640


	//   ....[2]....
        /*0064*/ 	.word	0x000024c0


	//   ....[3]....
        /*0068*/ 	.word	0x00002c00


	//   ....[4]....
        /*006c*/ 	.word	0x00003000


	//   ....[5]....
        /*0070*/ 	.word	0x00003200


	//----- nvinfo : EIATTR_CRS_STACK_SIZE
	.align		4
.L_19:
        /*0074*/ 	.byte	0x04, 0x1e
        /*0076*/ 	.short	(.L_21 - .L_20)
.L_20:
        /*0078*/ 	.word	0x00000000


	//----- nvinfo : EIATTR_CBANK_PARAM_SIZE
	.align		4
.L_21:
        /*007c*/ 	.byte	0x03, 0x19
        /*007e*/ 	.short	0x0018


	//----- nvinfo : EIATTR_PARAM_CBANK
	.align		4
        /*0080*/ 	.byte	0x04, 0x0a
        /*0082*/ 	.short	(.L_23 - .L_22)
	.align		4
.L_22:
        /*0084*/ 	.word	index@(.nv.constant0._Z7softmaxPfS_ii)
        /*0088*/ 	.short	0x0380
        /*008a*/ 	.short	0x0018


	//----- nvinfo : EIATTR_SW_WAR
	.align		4
.L_23:
        /*008c*/ 	.byte	0x04, 0x36
        /*008e*/ 	.short	(.L_25 - .L_24)
.L_24:
        /*0090*/ 	.word	0x00000008
.L_25:


//--------------------- .nv.callgraph             --------------------------
	.section	.nv.callgraph,"",@"SHT_CUDA_CALLGRAPH"
	.align	4
	.sectionentsize	8
	.align		4
        /*0000*/ 	.word	0x00000000
	.align		4
        /*0004*/ 	.word	0xffffffff
	.align		4
        /*0008*/ 	.word	0x00000000
	.align		4
        /*000c*/ 	.word	0xfffffffe
	.align		4
        /*0010*/ 	.word	0x00000000
	.align		4
        /*0014*/ 	.word	0xfffffffd
	.align		4
        /*0018*/ 	.word	0x00000000
	.align		4
        /*001c*/ 	.word	0xfffffffc


//--------------------- .text._Z7softmaxPfS_ii    --------------------------
	.section	.text._Z7softmaxPfS_ii,"ax",@progbits
	.align	128
        .global         _Z7softmaxPfS_ii
        .type           _Z7softmaxPfS_ii,@function
        .size           _Z7softmaxPfS_ii,(.L_x_57 - _Z7softmaxPfS_ii)
        .other          _Z7softmaxPfS_ii,@"STO_CUDA_ENTRY STV_DEFAULT"
_Z7softmaxPfS_ii:
.text._Z7softmaxPfS_ii:
[----:B------:R-:W-:Y:S01]  /*0000*/  LDC R1, c[0x0][0x37c] ;  /* 0x0000df00ff017b82 */ /* 0x000fe20000000800 */
[----:B------:R-:W0:Y:S07]  /*0010*/  S2R R0, SR_TID.X ;  /* 0x0000000000007919 */ /* 0x000e2e0000002100 */
[----:B------:R-:W0:Y:S01]  /*0020*/  S2UR UR4, SR_CTAID.X ;  /* 0x00000000000479c3 */ /* 0x000e220000002500 */
[----:B------:R-:W1:Y:S07]  /*0030*/  LDCU UR5, c[0x0][0x390] ;  /* 0x00007200ff0577ac */ /* 0x000e6e0008000800 */
[----:B------:R-:W0:Y:S02]  /*0040*/  LDC R5, c[0x0][0x360] ;  /* 0x0000d800ff057b82 */ /* 0x000e240000000800 */
[----:B0-----:R-:W-:-:S05]  /*0050*/  IMAD R5, R5, UR4, R0 ;  /* 0x0000000405057c24 */ /* 0x001fca000f8e0200 */
[----:B-1----:R-:W-:-:S13]  /*0060*/  ISETP.GE.AND P0, PT, R5, UR5, PT ;  /* 0x0000000505007c0c */ /* 0x002fda000bf06270 */
[----:B------:R-:W-:Y:S05]  /*0070*/  @P0 EXIT ;  /* 0x000000000000094d */ /* 0x000fea0003800000 */
[----:B------:R-:W0:Y:S01]  /*0080*/  LDCU UR5, c[0x0][0x394] ;  /* 0x00007280ff0577ac */ /* 0x000e220008000800 */
[----:B------:R-:W-:Y:S01]  /*0090*/  MOV R4, 0xff800000 ;  /* 0xff80000000047802 */ /* 0x000fe20000000f00 */
[----:B------:R-:W1:Y:S01]  /*00a0*/  LDCU.64 UR10, c[0x0][0x358] ;  /* 0x00006b00ff0a77ac */ /* 0x000e620008000a00 */
[----:B0-----:R-:W-:Y:S02]  /*00b0*/  UISETP.GE.AND UP0, UPT, UR5, 0x1, UPT ;  /* 0x000000010500788c */ /* 0x001fe4000bf06270 */
[----:B------:R-:W-:-:S07]  /*00c0*/  IMAD R5, R5, UR5, RZ ;  /* 0x0000000505057c24 */ /* 0x000fce000f8e02ff */
[----:B-1----:R-:W-:Y:S05]  /*00d0*/  BRA.U !UP0, `(.L_x_0) ;  /* 0x00000009081c7547 */ /* 0x002fea000b800000 */
[----:B------:R-:W-:Y:S01]  /*00e0*/  UISETP.GE.U32.AND UP1, UPT, UR5, 0x10, UPT ;  /* 0x000000100500788c */ /* 0x000fe2000bf26070 */
[----:B------:R-:W-:Y:S01]  /*00f0*/  MOV R4, 0xff800000 ;  /* 0xff80000000047802 */ /* 0x000fe20000000f00 */
[----:B------:R-:W-:Y:S01]  /*0100*/  ULOP3.LUT UR8, UR5, 0xf, URZ, 0xc0, !UPT ;  /* 0x0000000f05087892 */ /* 0x000fe2000f8ec0ff */
[----:B------:R-:W-:-:S03]  /*0110*/  UMOV UR4, URZ ;  /* 0x000000ff00047c82 */ /* 0x000fc60008000000 */
[----:B------:R-:W-:-:S03]  /*0120*/  UISETP.NE.AND UP0, UPT, UR8, URZ, UPT ;  /* 0x000000ff0800728c */ /* 0x000fc6000bf05270 */
[----:B------:R-:W-:Y:S08]  /*0130*/  BRA.U !UP1, `(.L_x_1) ;  /* 0x0000000109f87547 */ /* 0x000ff0000b800000 */
[----:B------:R-:W0:Y:S01]  /*0140*/  LDCU.64 UR6, c[0x0][0x380] ;  /* 0x00007000ff0677ac */ /* 0x000e220008000a00 */
[----:B------:R-:W-:Y:S02]  /*0150*/  MOV R4, 0xff800000 ;  /* 0xff80000000047802 */ /* 0x000fe40000000f00 */
[----:B------:R-:W-:Y:S01]  /*0160*/  MOV R0, R5 ;  /* 0x0000000500007202 */ /* 0x000fe20000000f00 */
[----:B------:R-:W-:-:S04]  /*0170*/  ULOP3.LUT UR4, UR5, 0x7ffffff0, URZ, 0xc0, !UPT ;  /* 0x7ffffff005047892 */ /* 0x000fc8000f8ec0ff */
[----:B------:R-:W-:Y:S02]  /*0180*/  UIADD3 UR9, UPT, UPT, -UR4, URZ, URZ ;  /* 0x000000ff04097290 */ /* 0x000fe4000fffe1ff */
[----:B0-----:R-:W-:-:S04]  /*0190*/  UIADD3 UR5, UP1, UPT, UR6, 0x20, URZ ;  /* 0x0000002006057890 */ /* 0x001fc8000ff3e0ff */
[----:B------:R-:W-:-:S12]  /*01a0*/  UIADD3.X UR6, UPT, UPT, URZ, UR7, URZ, UP1, !UPT ;  /* 0x00000007ff067290 */ /* 0x000fd80008ffe4ff */
.L_x_2:
[----:B------:R-:W-:Y:S02]  /*01b0*/  MOV R2, UR5 ;  /* 0x0000000500027c02 */ /* 0x000fe40008000f00 */
[----:B------:R-:W-:-:S03]  /*01c0*/  MOV R3, UR6 ;  /* 0x0000000600037c02 */ /* 0x000fc60008000f00 */
[----:B------:R-:W-:-:S05]  /*01d0*/  IMAD.WIDE R2, R0, 0x4, R2 ;  /* 0x0000000400027825 */ /* 0x000fca00078e0202 */
[----:B------:R-:W2:Y:S04]  /*01e0*/  LDG.E R13, desc[UR10][R2.64+-0x20] ;  /* 0xffffe00a020d7981 */ /* 0x000ea8000c1e1900 */
[----:B------:R-:W3:Y:S04]  /*01f0*/  LDG.E R15, desc[UR10][R2.64+-0x1c] ;  /* 0xffffe40a020f7981 */ /* 0x000ee8000c1e1900 */
[----:B------:R-:W4:Y:S04]  /*0200*/  LDG.E R17, desc[UR10][R2.64+-0x18] ;  /* 0xffffe80a02117981 */ /* 0x000f28000c1e1900 */
[----:B------:R-:W5:Y:S04]  /*0210*/  LDG.E R19, desc[UR10][R2.64+-0x14] ;  /* 0xffffec0a02137981 */ /* 0x000f68000c1e1900 */
        /* <DEDUP_REMOVED lines=11> */
[----:B------:R-:W5:Y:S01]  /*02d0*/  LDG.E R12, desc[UR10][R2.64+0x1c] ;  /* 0x00001c0a020c7981 */ /* 0x000f62000c1e1900 */
[----:B------:R-:W-:Y:S01]  /*02e0*/  UIADD3 UR9, UPT, UPT, UR9, 0x10, URZ ;  /* 0x0000001009097890 */ /* 0x000fe2000fffe0ff */
[----:B------:R-:W-:-:S03]  /*02f0*/  IADD3 R0, PT, PT, R0, 0x10, RZ ;  /* 0x0000001000007810 */ /* 0x000fc60007ffe0ff */
[----:B------:R-:W-:Y:S01]  /*0300*/  UISETP.NE.AND UP1, UPT, UR9, URZ, UPT ;  /* 0x000000ff0900728c */ /* 0x000fe2000bf25270 */
[----:B--2---:R-:W-:-:S04]  /*0310*/  FSETP.GEU.AND P0, PT, R4, R13, PT ;  /* 0x0000000d0400720b */ /* 0x004fc80003f0e000 */
[----:B------:R-:W-:-:S04]  /*0320*/  FSEL R4, R13, R4, !P0 ;  /* 0x000000040d047208 */ /* 0x000fc80004000000 */
[----:B---3--:R-:W-:-:S04]  /*0330*/  FSETP.GEU.AND P0, PT, R4, R15, PT ;  /* 0x0000000f0400720b */ /* 0x008fc80003f0e000 */
[----:B------:R-:W-:-:S04]  /*0340*/  FSEL R4, R15, R4, !P0 ;  /* 0x000000040f047208 */ /* 0x000fc80004000000 */
[----:B----4-:R-:W-:-:S04]  /*0350*/  FSETP.GEU.AND P0, PT, R4, R17, PT ;  /* 0x000000110400720b */ /* 0x010fc80003f0e000 */
[----:B------:R-:W-:-:S04]  /*0360*/  FSEL R4, R17, R4, !P0 ;  /* 0x0000000411047208 */ /* 0x000fc80004000000 */
[----:B-----5:R-:W-:-:S04]  /*0370*/  FSETP.GEU.AND P0, PT, R4, R19, PT ;  /* 0x000000130400720b */ /* 0x020fc80003f0e000 */
[----:B------:R-:W-:-:S04]  /*0380*/  FSEL R4, R19, R4, !P0 ;  /* 0x0000000413047208 */ /* 0x000fc80004000000 */
[----:B------:R-:W-:-:S04]  /*0390*/  FSETP.GEU.AND P0, PT, R4, R21, PT ;  /* 0x000000150400720b */ /* 0x000fc80003f0e000 */
        /* <DEDUP_REMOVED lines=22> */
[----:B------:R-:W-:Y:S01]  /*0500*/  FSEL R4, R12, R7, !P0 ;  /* 0x000000070c047208 */ /* 0x000fe20004000000 */
[----:B------:R-:W-:Y:S08]  /*0510*/  BRA.U UP1, `(.L_x_2) ;  /* 0xfffffffd01247547 */ /* 0x000ff0000b83ffff */
.L_x_1:
[----:B------:R-:W-:Y:S05]  /*0520*/  BRA.U !UP0, `(.L_x_0) ;  /* 0x0000000508087547 */ /* 0x000fea000b800000 */
[----:B------:R-:W0:Y:S01]  /*0530*/  LDCU UR5, c[0x0][0x394] ;  /* 0x00007280ff0577ac */ /* 0x000e220008000800 */
[----:B------:R-:W-:Y:S02]  /*0540*/  UISETP.GE.U32.AND UP0, UPT, UR8, 0x8, UPT ;  /* 0x000000080800788c */ /* 0x000fe4000bf06070 */
[----:B0-----:R-:W-:-:S04]  /*0550*/  ULOP3.LUT UR6, UR5, 0x7, URZ, 0xc0, !UPT ;  /* 0x0000000705067892 */ /* 0x001fc8000f8ec0ff */
[----:B------:R-:W-:-:S03]  /*0560*/  UISETP.NE.AND UP1, UPT, UR6, URZ, UPT ;  /* 0x000000ff0600728c */ /* 0x000fc6000bf25270 */
[----:B------:R-:W-:Y:S08]  /*0570*/  BRA.U !UP0, `(.L_x_3) ;  /* 0x0000000108707547 */ /* 0x000ff0000b800000 */
[----:B------:R-:W0:Y:S01]  /*0580*/  LDC.64 R2, c[0x0][0x380] ;  /* 0x0000e000ff027b82 */ /* 0x000e220000000a00 */
[----:B------:R-:W-:-:S05]  /*0590*/  IADD3 R7, PT, PT, R5, UR4, RZ ;  /* 0x0000000405077c10 */ /* 0x000fca000fffe0ff */
[----:B0-----:R-:W-:-:S05]  /*05a0*/  IMAD.WIDE R2, R7, 0x4, R2 ;  /* 0x0000000407027825 */ /* 0x001fca00078e0202 */
[----:B------:R-:W2:Y:S04]  /*05b0*/  LDG.E R7, desc[UR10][R2.64] ;  /* 0x0000000a02077981 */ /* 0x000ea8000c1e1900 */
[----:B------:R-:W3:Y:S04]  /*05c0*/  LDG.E R9, desc[UR10][R2.64+0x4] ;  /* 0x0000040a02097981 */ /* 0x000ee8000c1e1900 */
[----:B------:R-:W4:Y:S04]  /*05d0*/  LDG.E R11, desc[UR10][R2.64+0x8] ;  /* 0x0000080a020b7981 */ /* 0x000f28000c1e1900 */
[----:B------:R-:W5:Y:S04]  /*05e0*/  LDG.E R13, desc[UR10][R2.64+0xc] ;  /* 0x00000c0a020d7981 */ /* 0x000f68000c1e1900 */
[----:B------:R-:W5:Y:S04]  /*05f0*/  LDG.E R15, desc[UR10][R2.64+0x10] ;  /* 0x0000100a020f7981 */ /* 0x000f68000c1e1900 */
[----:B------:R-:W5:Y:S04]  /*0600*/  LDG.E R17, desc[UR10][R2.64+0x14] ;  /* 0x0000140a02117981 */ /* 0x000f68000c1e1900 */
[----:B------:R-:W5:Y:S04]  /*0610*/  LDG.E R19, desc[UR10][R2.64+0x18] ;  /* 0x0000180a02137981 */ /* 0x000f68000c1e1900 */
[----:B------:R-:W5:Y:S01]  /*0620*/  LDG.E R21, desc[UR10][R2.64+0x1c] ;  /* 0x00001c0a02157981 */ /* 0x000f62000c1e1900 */
[----:B------:R-:W-:Y:S01]  /*0630*/  UIADD3 UR4, UPT, UPT, UR4, 0x8, URZ ;  /* 0x0000000804047890 */ /* 0x000fe2000fffe0ff */
        /* <DEDUP_REMOVED lines=15> */
[----:B------:R-:W-:-:S09]  /*0730*/  FSEL R4, R21, R4, !P0 ;  /* 0x0000000415047208 */ /* 0x000fd20004000000 */
.L_x_3:
[----:B------:R-:W-:Y:S05]  /*0740*/  BRA.U !UP1, `(.L_x_0) ;  /* 0x0000000109807547 */ /* 0x000fea000b800000 */
[----:B------:R-:W-:Y:S02]  /*0750*/  UISETP.GE.U32.AND UP0, UPT, UR6, 0x4, UPT ;  /* 0x000000040600788c */ /* 0x000fe4000bf06070 */
[----:B------:R-:W-:-:S04]  /*0760*/  ULOP3.LUT UR5, UR5, 0x3, URZ, 0xc0, !UPT ;  /* 0x0000000305057892 */ /* 0x000fc8000f8ec0ff */
        /* <DEDUP_REMOVED lines=17> */
[----:B------:R-:W-:-:S09]  /*0880*/  FSEL R4, R13, R4, !P0 ;  /* 0x000000040d047208 */ /* 0x000fd20004000000 */
.L_x_4:
[----:B------:R-:W-:Y:S05]  /*0890*/  BRA.U !UP1, `(.L_x_0) ;  /* 0x00000001092c7547 */ /* 0x000fea000b800000 */
[----:B------:R-:W0:Y:S01]  /*08a0*/  LDC.64 R6, c[0x0][0x380] ;  /* 0x0000e000ff067b82 */ /* 0x000e220000000a00 */
[----:B------:R-:W-:Y:S01]  /*08b0*/  IADD3 R9, PT, PT, R5, UR4, RZ ;  /* 0x0000000405097c10 */ /* 0x000fe2000fffe0ff */
[----:B------:R-:W-:-:S12]  /*08c0*/  UIADD3 UR5, UPT, UPT, -UR5, URZ, URZ ;  /* 0x000000ff05057290 */ /* 0x000fd8000fffe1ff */
.L_x_5:
[----:B0-----:R-:W-:-:S06]  /*08d0*/  IMAD.WIDE R2, R9, 0x4, R6 ;  /* 0x0000000409027825 */ /* 0x001fcc00078e0206 */
[----:B------:R-:W2:Y:S01]  /*08e0*/  LDG.E R3, desc[UR10][R2.64] ;  /* 0x0000000a02037981 */ /* 0x000ea2000c1e1900 */
[----:B------:R-:W-:Y:S01]  /*08f0*/  UIADD3 UR5, UPT, UPT, UR5, 0x1, URZ ;  /* 0x0000000105057890 */ /* 0x000fe2000fffe0ff */
[----:B------:R-:W-:-:S03]  /*0900*/  IADD3 R9, PT, PT, R9, 0x1, RZ ;  /* 0x0000000109097810 */ /* 0x000fc60007ffe0ff */
[----:B------:R-:W-:Y:S01]  /*0910*/  UISETP.NE.AND UP0, UPT, UR5, URZ, UPT ;  /* 0x000000ff0500728c */ /* 0x000fe2000bf05270 */
[----:B--2---:R-:W-:-:S04]  /*0920*/  FSETP.GEU.AND P0, PT, R4, R3, PT ;  /* 0x000000030400720b */ /* 0x004fc80003f0e000 */
[----:B------:R-:W-:-:S04]  /*0930*/  FSEL R4, R3, R4, !P0 ;  /* 0x0000000403047208 */ /* 0x000fc80004000000 */
[----:B------:R-:W-:Y:S05]  /*0940*/  BRA.U UP0, `(.L_x_5) ;  /* 0xfffffffd00e07547 */ /* 0x000fea000b83ffff */
.L_x_0:
[----:B------:R-:W0:Y:S01]  /*0950*/  LDCU UR5, c[0x0][0x394] ;  /* 0x00007280ff0577ac */ /* 0x000e220008000800 */
[----:B------:R-:W-:Y:S01]  /*0960*/  HFMA2 R3, -RZ, RZ, 0, 0 ;  /* 0x00000000ff037431 */ /* 0x000fe200000001ff */
[----:B0-----:R-:W-:-:S09]  /*0970*/  UISETP.GE.AND UP0, UPT, UR5, 0x1, UPT ;  /* 0x000000010500788c */ /* 0x001fd2000bf06270 */
[----:B------:R-:W-:Y:S05]  /*0980*/  BRA.U !UP0, `(.L_x_6) ;  /* 0x0000000d08247547 */ /* 0x000fea000b800000 */
[----:B------:R-:W-:Y:S01]  /*0990*/  UISETP.GE.U32.AND UP1, UPT, UR5, 0x8, UPT ;  /* 0x000000080500788c */ /* 0x000fe2000bf26070 */
[----:B------:R-:W-:Y:S01]  /*09a0*/  MOV R3, RZ ;  /* 0x000000ff00037202 */ /* 0x000fe20000000f00 */
[----:B------:R-:W-:Y:S01]  /*09b0*/  ULOP3.LUT UR9, UR5, 0x7, URZ, 0xc0, !UPT ;  /* 0x0000000705097892 */ /* 0x000fe2000f8ec0ff */
[----:B------:R-:W-:-:S03]  /*09c0*/  UMOV UR4, URZ ;  /* 0x000000ff00047c82 */ /* 0x000fc60008000000 */
[----:B------:R-:W-:-:S03]  /*09d0*/  UISETP.NE.AND UP0, UPT, UR9, URZ, UPT ;  /* 0x000000ff0900728c */ /* 0x000fc6000bf05270 */
[----:B------:R-:W-:Y:S08]  /*09e0*/  BRA.U !UP1, `(.L_x_7) ;  /* 0x0000000509807547 */ /* 0x000ff0000b800000 */
[----:B------:R-:W0:Y:S01]  /*09f0*/  LDCU.64 UR6, c[0x0][0x380] ;  /* 0x00007000ff0677ac */ /* 0x000e220008000a00 */
[----:B------:R-:W-:Y:S02]  /*0a00*/  MOV R3, RZ ;  /* 0x000000ff00037202 */ /* 0x000fe40000000f00 */
[----:B------:R-:W-:Y:S01]  /*0a10*/  MOV R0, R5 ;  /* 0x0000000500007202 */ /* 0x000fe20000000f00 */
[----:B------:R-:W-:-:S04]  /*0a20*/  ULOP3.LUT UR4, UR5, 0x7ffffff8, URZ, 0xc0, !UPT ;  /* 0x7ffffff805047892 */ /* 0x000fc8000f8ec0ff */
[----:B------:R-:W-:Y:S02]  /*0a30*/  UIADD3 UR8, UPT, UPT, -UR4, URZ, URZ ;  /* 0x000000ff04087290 */ /* 0x000fe4000fffe1ff */
[----:B0-----:R-:W-:-:S04]  /*0a40*/  UIADD3 UR5, UP1, UPT, UR6, 0x10, URZ ;  /* 0x0000001006057890 */ /* 0x001fc8000ff3e0ff */
[----:B------:R-:W-:-:S12]  /*0a50*/  UIADD3.X UR6, UPT, UPT, URZ, UR7, URZ, UP1, !UPT ;  /* 0x00000007ff067290 */ /* 0x000fd80008ffe4ff */
.L_x_8:
        /* <DEDUP_REMOVED lines=10> */
[----:B------:R5:W5:Y:S01]  /*0b00*/  LDG.E R11, desc[UR10][R18.64+0xc] ;  /* 0x00000c0a120b7981 */ /* 0x000b62000c1e1900 */
[----:B------:R-:W-:Y:S01]  /*0b10*/  HFMA2 R7, -RZ, RZ, 0.96630859375, -0.0022525787353515625 ;  /* 0x3bbb989dff077431 */ /* 0x000fe200000001ff */
[----:B------:R-:W-:Y:S01]  /*0b20*/  UIADD3 UR8, UPT, UPT, UR8, 0x8, URZ ;  /* 0x0000000808087890 */ /* 0x000fe2000fffe0ff */
[----:B------:R-:W-:-:S03]  /*0b30*/  IADD3 R0, PT, PT, R0, 0x8, RZ ;  /* 0x0000000800007810 */ /* 0x000fc60007ffe0ff */
[----:B------:R-:W-:Y:S01]  /*0b40*/  UISETP.NE.AND UP1, UPT, UR8, URZ, UPT ;  /* 0x000000ff0800728c */ /* 0x000fe2000bf25270 */
[--C-:B--2---:R-:W-:Y:S01]  /*0b50*/  FADD R6, R9, -R4.reuse ;  /* 0x8000000409067221 */ /* 0x104fe20000000000 */
[----:B------:R-:W-:Y:S01]  /*0b60*/  MOV R9, 0x437c0000 ;  /* 0x437c000000097802 */ /* 0x000fe20000000f00 */
[--C-:B---3--:R-:W-:Y:S02]  /*0b70*/  FADD R12, R21, -R4.reuse ;  /* 0x80000004150c7221 */ /* 0x108fe40000000000 */
[-C--:B------:R-:W-:Y:S02]  /*0b80*/  FFMA.SAT R10, R6, R7.reuse, 0.5 ;  /* 0x3f000000060a7423 */ /* 0x080fe40000002007 */
[----:B------:R-:W-:Y:S02]  /*0b90*/  FFMA.SAT R2, R12, R7, 0.5 ;  /* 0x3f0000000c027423 */ /* 0x000fe40000002007 */
[-C--:B------:R-:W-:Y:S01]  /*0ba0*/  FFMA.RM R10, R10, R9.reuse, 12582913 ;  /* 0x4b4000010a0a7423 */ /* 0x080fe20000004009 */
[----:B----4-:R-:W-:Y:S01]  /*0bb0*/  FADD R16, R23, -R4 ;  /* 0x8000000417107221 */ /* 0x010fe20000000000 */
[----:B------:R-:W-:-:S02]  /*0bc0*/  FFMA.RM R2, R2, R9, 12582913 ;  /* 0x4b40000102027423 */ /* 0x000fc40000004009 */
[----:B------:R-:W-:Y:S01]  /*0bd0*/  FADD R21, R10, -12583039 ;  /* 0xcb40007f0a157421 */ /* 0x000fe20000000000 */
[--C-:B-----5:R-:W-:Y:S01]  /*0be0*/  FADD R18, R25, -R4.reuse ;  /* 0x8000000419127221 */ /* 0x120fe20000000000 */
[-C--:B------:R-:W-:Y:S01]  /*0bf0*/  FFMA.SAT R14, R16, R7.reuse, 0.5 ;  /* 0x3f000000100e7423 */ /* 0x080fe20000002007 */
[----:B------:R-:W-:Y:S01]  /*0c00*/  FADD R19, R2, -12583039 ;  /* 0xcb40007f02137421 */ /* 0x000fe20000000000 */
[----:B------:R-:W-:Y:S01]  /*0c10*/  FFMA R21, R6, 1.4426950216293334961, -R21 ;  /* 0x3fb8aa3b06157823 */ /* 0x000fe20000000815 */
[--C-:B------:R-:W-:Y:S01]  /*0c20*/  FADD R20, R17, -R4.reuse ;  /* 0x8000000411147221 */ /* 0x100fe20000000000 */
[----:B------:R-:W-:Y:S01]  /*0c30*/  FFMA.SAT R22, R18, R7, 0.5 ;  /* 0x3f00000012167423 */ /* 0x000fe20000002007 */
[----:B------:R-:W-:Y:S01]  /*0c40*/  FFMA R19, R12, 1.4426950216293334961, -R19 ;  /* 0x3fb8aa3b0c137823 */ /* 0x000fe20000000813 */
[----:B------:R-:W-:Y:S01]  /*0c50*/  FFMA R8, R6, 1.925963033500011079e-08, R21 ;  /* 0x32a5706006087823 */ /* 0x000fe20000000015 */
[----:B------:R-:W-:Y:S01]  /*0c60*/  FFMA.RM R6, R14, R9, 12582913 ;  /* 0x4b4000010e067423 */ /* 0x000fe20000004009 */
[----:B------:R-:W-:Y:S01]  /*0c70*/  FFMA.SAT R24, R20, R7, 0.5 ;  /* 0x3f00000014187423 */ /* 0x000fe20000002007 */
[----:B------:R-:W-:Y:S01]  /*0c80*/  FFMA R14, R12, 1.925963033500011079e-08, R19 ;  /* 0x32a570600c0e7823 */ /* 0x000fe20000000013 */
[-C--:B------:R-:W-:Y:S01]  /*0c90*/  FFMA.RM R12, R22, R9.reuse, 12582913 ;  /* 0x4b400001160c7423 */ /* 0x080fe20000004009 */
[--C-:B------:R-:W-:Y:S01]  /*0ca0*/  FADD R22, R15, -R4.reuse ;  /* 0x800000040f167221 */ /* 0x100fe20000000000 */
[----:B------:R-:W-:Y:S01]  /*0cb0*/  FFMA.RM R15, R24, R9, 12582913 ;  /* 0x4b400001180f7423 */ /* 0x000fe20000004009 */
[----:B------:R-:W-:Y:S01]  /*0cc0*/  FADD R21, R6, -12583039 ;  /* 0xcb40007f06157421 */ /* 0x000fe20000000000 */
[----:B------:R-:W-:Y:S01]  /*0cd0*/  FADD R17, R12, -12583039 ;  /* 0xcb40007f0c117421 */ /* 0x000fe20000000000 */
[----:B------:R-:W-:Y:S01]  /*0ce0*/  FFMA.SAT R26, R22, R7, 0.5 ;  /* 0x3f000000161a7423 */ /* 0x000fe20000002007 */
[----:B------:R-:W-:Y:S01]  /*0cf0*/  FADD R19, R15, -12583039 ;  /* 0xcb40007f0f137421 */ /* 0x000fe20000000000 */
[--C-:B------:R-:W-:Y:S01]  /*0d00*/  FADD R24, R13, -R4.reuse ;  /* 0x800000040d187221 */ /* 0x100fe20000000000 */
[----:B------:R-:W-:Y:S01]  /*0d10*/  FFMA R17, R18, 1.4426950216293334961, -R17 ;  /* 0x3fb8aa3b12117823 */ /* 0x000fe20000000811 */
[----:B------:R-:W-:Y:S01]  /*0d20*/  FFMA R21, R16, 1.4426950216293334961, -R21 ;  /* 0x3fb8aa3b10157823 */ /* 0x000fe20000000815 */
[----:B------:R-:W-:Y:S01]  /*0d30*/  FFMA R19, R20, 1.4426950216293334961, -R19 ;  /* 0x3fb8aa3b14137823 */ /* 0x000fe20000000813 */
[----:B------:R-:W0:Y:S01]  /*0d40*/  MUFU.EX2 R8, R8 ;  /* 0x0000000800087308 */ /* 0x000e220000000800 */
[----:B------:R-:W-:Y:S01]  /*0d50*/  FFMA R17, R18, 1.925963033500011079e-08, R17 ;  /* 0x32a5706012117823 */ /* 0x000fe20000000011 */
[----:B------:R-:W-:Y:S01]  /*0d60*/  FFMA.RM R13, R26, R9, 12582913 ;  /* 0x4b4000011a0d7423 */ /* 0x000fe20000004009 */
[----:B------:R-:W-:Y:S01]  /*0d70*/  FFMA.SAT R26, R24, R7, 0.5 ;  /* 0x3f000000181a7423 */ /* 0x000fe20000002007 */
[----:B------:R-:W-:Y:S01]  /*0d80*/  FFMA R18, R20, 1.925963033500011079e-08, R19 ;  /* 0x32a5706014127823 */ /* 0x000fe20000000013 */
[----:B------:R-:W-:Y:S01]  /*0d90*/  FFMA R16, R16, 1.925963033500011079e-08, R21 ;  /* 0x32a5706010107823 */ /* 0x000fe20000000015 */
[----:B------:R-:W-:Y:S01]  /*0da0*/  FADD R20, R11, -R4 ;  /* 0x800000040b147221 */ /* 0x000fe20000000000 */
[----:B------:R-:W-:Y:S01]  /*0db0*/  FADD R21, R13, -12583039 ;  /* 0xcb40007f0d157421 */ /* 0x000fe20000000000 */
[----:B------:R-:W1:Y:S01]  /*0dc0*/  MUFU.EX2 R14, R14 ;  /* 0x0000000e000e7308 */ /* 0x000e620000000800 */
[----:B------:R-:W-:Y:S01]  /*0dd0*/  FFMA.RM R11, R26, R9, 12582913 ;  /* 0x4b4000011a0b7423 */ /* 0x000fe20000004009 */
[----:B------:R-:W-:Y:S01]  /*0de0*/  FFMA.SAT R26, R20, R7, 0.5 ;  /* 0x3f000000141a7423 */ /* 0x000fe20000002007 */
[----:B------:R-:W-:Y:S01]  /*0df0*/  FFMA R21, R22, 1.4426950216293334961, -R21 ;  /* 0x3fb8aa3b16157823 */ /* 0x000fe20000000815 */
[----:B------:R-:W-:Y:S01]  /*0e00*/  SHF.L.U32 R10, R10, 0x17, RZ ;  /* 0x000000170a0a7819 */ /* 0x000fe200000006ff */
[----:B------:R-:W-:Y:S01]  /*0e10*/  FADD R19, R11, -12583039 ;  /* 0xcb40007f0b137421 */ /* 0x000fe20000000000 */
[----:B------:R-:W-:Y:S01]  /*0e20*/  FFMA.RM R9, R26, R9, 12582913 ;  /* 0x4b4000011a097423 */ /* 0x000fe20000004009 */
[----:B------:R-:W-:Y:S01]  /*0e30*/  FFMA R7, R22, 1.925963033500011079e-08, R21 ;  /* 0x32a5706016077823 */ /* 0x000fe20000000015 */
[----:B------:R-:W2:Y:S01]  /*0e40*/  MUFU.EX2 R16, R16 ;  /* 0x0000001000107308 */ /* 0x000ea20000000800 */
[----:B------:R-:W-:Y:S01]  /*0e50*/  FFMA R19, R24, 1.4426950216293334961, -R19 ;  /* 0x3fb8aa3b18137823 */ /* 0x000fe20000000813 */
[----:B------:R-:W-:Y:S01]  /*0e60*/  FADD R21, R9, -12583039 ;  /* 0xcb40007f09157421 */ /* 0x000fe20000000000 */
[----:B------:R-:W-:Y:S01]  /*0e70*/  SHF.L.U32 R2, R2, 0x17, RZ ;  /* 0x0000001702027819 */ /* 0x000fe200000006ff */
[----:B0-----:R-:W-:Y:S01]  /*0e80*/  FFMA R3, R10, R8, R3 ;  /* 0x000000080a037223 */ /* 0x001fe20000000003 */
[----:B------:R-:W-:Y:S01]  /*0e90*/  FFMA R24, R24, 1.925963033500011079e-08, R19 ;  /* 0x32a5706018187823 */ /* 0x000fe20000000013 */
[----:B------:R-:W-:Y:S01]  /*0ea0*/  FFMA R21, R20, 1.4426950216293334961, -R21 ;  /* 0x3fb8aa3b14157823 */ /* 0x000fe20000000815 */
[----:B------:R-:W-:Y:S01]  /*0eb0*/  SHF.L.U32 R6, R6, 0x17, RZ ;  /* 0x0000001706067819 */ /* 0x000fe200000006ff */
[----:B------:R-:W0:Y:S01]  /*0ec0*/  MUFU.EX2 R17, R17 ;  /* 0x0000001100117308 */ /* 0x000e220000000800 */
[----:B-1----:R-:W-:Y:S01]  /*0ed0*/  FFMA R3, R2, R14, R3 ;  /* 0x0000000e02037223 */ /* 0x002fe20000000003 */
[----:B------:R-:W-:Y:S01]  /*0ee0*/  FFMA R21, R20, 1.925963033500011079e-08, R21 ;  /* 0x32a5706014157823 */ /* 0x000fe20000000015 */
[----:B------:R-:W-:-:S02]  /*0ef0*/  SHF.L.U32 R19, R12, 0x17, RZ ;  /* 0x000000170c137819 */ /* 0x000fc400000006ff */
[----:B------:R-:W-:Y:S02]  /*0f00*/  SHF.L.U32 R2, R15, 0x17, RZ ;  /* 0x000000170f027819 */ /* 0x000fe400000006ff */
[----:B------:R-:W-:Y:S01]  /*0f10*/  SHF.L.U32 R13, R13, 0x17, RZ ;  /* 0x000000170d0d7819 */ /* 0x000fe200000006ff */
[----:B------:R-:W1:Y:S01]  /*0f20*/  MUFU.EX2 R18, R18 ;  /* 0x0000001200127308 */ /* 0x000e620000000800 */
[----:B--2---:R-:W-:Y:S01]  /*0f30*/  FFMA R6, R6, R16, R3 ;  /* 0x0000001006067223 */ /* 0x004fe20000000003 */
[----:B------:R-:W-:Y:S02]  /*0f40*/  SHF.L.U32 R11, R11, 0x17, RZ ;  /* 0x000000170b0b7819 */ /* 0x000fe400000006ff */
[----:B------:R-:W-:-:S04]  /*0f50*/  SHF.L.U32 R3, R9, 0x17, RZ ;  /* 0x0000001709037819 */ /* 0x000fc800000006ff */
[----:B------:R-:W2:Y:S01]  /*0f60*/  MUFU.EX2 R7, R7 ;  /* 0x0000000700077308 */ /* 0x000ea20000000800 */
[----:B0-----:R-:W-:-:S07]  /*0f70*/  FFMA R17, R19, R17, R6 ;  /* 0x0000001113117223 */ /* 0x001fce0000000006 */
[----:B------:R-:W0:Y:S01]  /*0f80*/  MUFU.EX2 R24, R24 ;  /* 0x0000001800187308 */ /* 0x000e220000000800 */
[----:B-1----:R-:W-:-:S07]  /*0f90*/  FFMA R2, R2, R18, R17 ;  /* 0x0000001202027223 */ /* 0x002fce0000000011 */
[----:B------:R-:W1:Y:S01]  /*0fa0*/  MUFU.EX2 R21, R21 ;  /* 0x0000001500157308 */ /* 0x000e620000000800 */
[----:B--2---:R-:W-:-:S04]  /*0fb0*/  FFMA R2, R13, R7, R2 ;  /* 0x000000070d027223 */ /* 0x004fc80000000002 */
[----:B0-----:R-:W-:-:S04]  /*0fc0*/  FFMA R2, R11, R24, R2 ;  /* 0x000000180b027223 */ /* 0x001fc80000000002 */
[----:B-1----:R-:W-:Y:S01]  /*0fd0*/  FFMA R3, R3, R21, R2 ;  /* 0x0000001503037223 */ /* 0x002fe20000000002 */
[----:B------:R-:W-:Y:S06]  /*0fe0*/  BRA.U UP1, `(.L_x_8) ;  /* 0xfffffff9019c7547 */ /* 0x000fec000b83ffff */
.L_x_7:
        /* <DEDUP_REMOVED lines=12> */
[----:B------:R0:W5:Y:S01]  /*10b0*/  LDG.E R15, desc[UR10][R6.64+0xc] ;  /* 0x00000c0a060f7981 */ /* 0x000162000c1e1900 */
[----:B------:R-:W-:Y:S01]  /*10c0*/  HFMA2 R12, -RZ, RZ, 0.96630859375, -0.0022525787353515625 ;  /* 0x3bbb989dff0c7431 */ /* 0x000fe200000001ff */
[----:B------:R-:W-:Y:S01]  /*10d0*/  MOV R17, 0x437c0000 ;  /* 0x437c000000117802 */ /* 0x000fe20000000f00 */
[----:B------:R-:W-:Y:S01]  /*10e0*/  UIADD3 UR4, UPT, UPT, UR4, 0x4, URZ ;  /* 0x0000000404047890 */ /* 0x000fe2000fffe0ff */
[----:B--2---:R-:W-:-:S04]  /*10f0*/  FADD R9, R9, -R4 ;  /* 0x8000000409097221 */ /* 0x004fc80000000000 */
[----:B------:R-:W-:Y:S01]  /*1100*/  FFMA.SAT R0, R9, R12, 0.5 ;  /* 0x3f00000009007423 */ /* 0x000fe2000000200c */
[----:B---3--:R-:W-:-:S03]  /*1110*/  FADD R11, R11, -R4 ;  /* 0x800000040b0b7221 */ /* 0x008fc60000000000 */
[-C--:B------:R-:W-:Y:S01]  /*1120*/  FFMA.RM R0, R0, R17.reuse, 12582913 ;  /* 0x4b40000100007423 */ /* 0x080fe20000004011 */
[-C--:B------:R-:W-:Y:S01]  /*1130*/  FFMA.SAT R2, R11, R12.reuse, 0.5 ;  /* 0x3f0000000b027423 */ /* 0x080fe2000000200c */
[--C-:B----4-:R-:W-:Y:S02]  /*1140*/  FADD R13, R13, -R4.reuse ;  /* 0x800000040d0d7221 */ /* 0x110fe40000000000 */
[----:B------:R-:W-:Y:S01]  /*1150*/  FADD R8, R0, -12583039 ;  /* 0xcb40007f00087421 */ /* 0x000fe20000000000 */
[-C--:B------:R-:W-:Y:S01]  /*1160*/  FFMA.RM R2, R2, R17.reuse, 12582913 ;  /* 0x4b40000102027423 */ /* 0x080fe20000004011 */
[-C--:B0-----:R-:W-:Y:S01]  /*1170*/  FFMA.SAT R6, R13, R12.reuse, 0.5 ;  /* 0x3f0000000d067423 */ /* 0x081fe2000000200c */
[----:B-----5:R-:W-:Y:S01]  /*1180*/  FADD R15, R15, -R4 ;  /* 0x800000040f0f7221 */ /* 0x020fe20000000000 */
[----:B------:R-:W-:Y:S01]  /*1190*/  FFMA R8, R9, 1.4426950216293334961, -R8 ;  /* 0x3fb8aa3b09087823 */ /* 0x000fe20000000808 */
[----:B------:R-:W-:Y:S01]  /*11a0*/  FADD R10, R2, -12583039 ;  /* 0xcb40007f020a7421 */ /* 0x000fe20000000000 */
[-C--:B------:R-:W-:Y:S01]  /*11b0*/  FFMA.RM R6, R6, R17.reuse, 12582913 ;  /* 0x4b40000106067423 */ /* 0x080fe20000004011 */
[----:B------:R-:W-:Y:S01]  /*11c0*/  FFMA.SAT R7, R15, R12, 0.5 ;  /* 0x3f0000000f077423 */ /* 0x000fe2000000200c */
[----:B------:R-:W-:Y:S01]  /*11d0*/  FFMA R8, R9, 1.925963033500011079e-08, R8 ;  /* 0x32a5706009087823 */ /* 0x000fe20000000008 */
[----:B------:R-:W-:Y:S01]  /*11e0*/  FFMA R10, R11, 1.4426950216293334961, -R10 ;  /* 0x3fb8aa3b0b0a7823 */ /* 0x000fe2000000080a */
[----:B------:R-:W-:Y:S01]  /*11f0*/  FADD R12, R6, -12583039 ;  /* 0xcb40007f060c7421 */ /* 0x000fe20000000000 */
[----:B------:R-:W-:Y:S01]  /*1200*/  FFMA.RM R9, R7, R17, 12582913 ;  /* 0x4b40000107097423 */ /* 0x000fe20000004011 */
[----:B------:R-:W-:Y:S01]  /*1210*/  SHF.L.U32 R0, R0, 0x17, RZ ;  /* 0x0000001700007819 */ /* 0x000fe200000006ff */
[----:B------:R-:W-:Y:S01]  /*1220*/  FFMA R10, R11, 1.925963033500011079e-08, R10 ;  /* 0x32a570600b0a7823 */ /* 0x000fe2000000000a */
[----:B------:R-:W-:Y:S01]  /*1230*/  FFMA R12, R13, 1.4426950216293334961, -R12 ;  /* 0x3fb8aa3b0d0c7823 */ /* 0x000fe2000000080c */
[----:B------:R-:W-:Y:S01]  /*1240*/  FADD R14, R9, -12583039 ;  /* 0xcb40007f090e7421 */ /* 0x000fe20000000000 */
[----:B------:R-:W0:Y:S01]  /*1250*/  MUFU.EX2 R8, R8 ;  /* 0x0000000800087308 */ /* 0x000e220000000800 */
[----:B------:R-:W-:Y:S01]  /*1260*/  SHF.L.U32 R7, R2, 0x17, RZ ;  /* 0x0000001702077819 */ /* 0x000fe200000006ff */
[----:B------:R-:W-:Y:S01]  /*1270*/  FFMA R12, R13, 1.925963033500011079e-08, R12 ;  /* 0x32a570600d0c7823 */ /* 0x000fe2000000000c */
[----:B------:R-:W-:Y:S01]  /*1280*/  FFMA R14, R15, 1.4426950216293334961, -R14 ;  /* 0x3fb8aa3b0f0e7823 */ /* 0x000fe2000000080e */
[----:B------:R-:W-:-:S03]  /*1290*/  SHF.L.U32 R2, R9, 0x17, RZ ;  /* 0x0000001709027819 */ /* 0x000fc600000006ff */
[----:B------:R-:W-:Y:S01]  /*12a0*/  FFMA R14, R15, 1.925963033500011079e-08, R14 ;  /* 0x32a570600f0e7823 */ /* 0x000fe2000000000e */
[----:B------:R-:W1:Y:S08]  /*12b0*/  MUFU.EX2 R10, R10 ;  /* 0x0000000a000a7308 */ /* 0x000e700000000800 */
[----:B------:R-:W2:Y:S01]  /*12c0*/  MUFU.EX2 R12, R12 ;  /* 0x0000000c000c7308 */ /* 0x000ea20000000800 */
[----:B0-----:R-:W-:Y:S01]  /*12d0*/  FFMA R0, R0, R8, R3 ;  /* 0x0000000800007223 */ /* 0x001fe20000000003 */
[----:B------:R-:W-:-:S06]  /*12e0*/  SHF.L.U32 R3, R6, 0x17, RZ ;  /* 0x0000001706037819 */ /* 0x000fcc00000006ff */
[----:B------:R-:W0:Y:S01]  /*12f0*/  MUFU.EX2 R14, R14 ;  /* 0x0000000e000e7308 */ /* 0x000e220000000800 */
[----:B-1----:R-:W-:-:S04]  /*1300*/  FFMA R0, R7, R10, R0 ;  /* 0x0000000a07007223 */ /* 0x002fc80000000000 */
[----:B--2---:R-:W-:-:S04]  /*1310*/  FFMA R3, R3, R12, R0 ;  /* 0x0000000c03037223 */ /* 0x004fc80000000000 */
[----:B0-----:R-:W-:-:S07]  /*1320*/  FFMA R3, R2, R14, R3 ;  /* 0x0000000e02037223 */ /* 0x001fce0000000003 */
.L_x_9:
[----:B------:R-:W-:Y:S05]  /*1330*/  BRA.U !UP1, `(.L_x_6) ;  /* 0x0000000109b87547 */ /* 0x000fea000b800000 */
[----:B------:R-:W-:Y:S02]  /*1340*/  UISETP.NE.AND UP0, UPT, UR6, 0x1, UPT ;  /* 0x000000010600788c */ /* 0x000fe4000bf05270 */
[----:B------:R-:W-:-:S04]  /*1350*/  ULOP3.LUT UR5, UR5, 0x1, URZ, 0xc0, !UPT ;  /* 0x0000000105057892 */ /* 0x000fc8000f8ec0ff */
[----:B------:R-:W-:-:S03]  /*1360*/  UISETP.NE.U32.AND UP1, UPT, UR5, 0x1, UPT ;  /* 0x000000010500788c */ /* 0x000fc6000bf25070 */
[----:B------:R-:W-:Y:S08]  /*1370*/  BRA.U !UP0, `(.L_x_10) ;  /* 0x0000000108687547 */ /* 0x000ff0000b800000 */
[----:B------:R-:W0:Y:S01]  /*1380*/  LDC.64 R6, c[0x0][0x380] ;  /* 0x0000e000ff067b82 */ /* 0x000e220000000a00 */
[----:B------:R-:W-:-:S05]  /*1390*/  IADD3 R9, PT, PT, R5, UR4, RZ ;  /* 0x0000000405097c10 */ /* 0x000fca000fffe0ff */
[----:B0-----:R-:W-:-:S05]  /*13a0*/  IMAD.WIDE R6, R9, 0x4, R6 ;  /* 0x0000000409067825 */ /* 0x001fca00078e0206 */
[----:B------:R-:W2:Y:S04]  /*13b0*/  LDG.E R9, desc[UR10][R6.64] ;  /* 0x0000000a06097981 */ /* 0x000ea8000c1e1900 */
[----:B------:R-:W3:Y:S01]  /*13c0*/  LDG.E R13, desc[UR10][R6.64+0x4] ;  /* 0x0000040a060d7981 */ /* 0x000ee2000c1e1900 */
[----:B------:R-:W-:Y:S01]  /*13d0*/  HFMA2 R0, -RZ, RZ, 0.96630859375, -0.0022525787353515625 ;  /* 0x3bbb989dff007431 */ /* 0x000fe200000001ff */
[----:B------:R-:W-:Y:S01]  /*13e0*/  MOV R11, 0x437c0000 ;  /* 0x437c0000000b7802 */ /* 0x000fe20000000f00 */
[----:B------:R-:W-:Y:S01]  /*13f0*/  UIADD3 UR4, UPT, UPT, UR4, 0x2, URZ ;  /* 0x0000000204047890 */ /* 0x000fe2000fffe0ff */
[----:B--2---:R-:W-:-:S04]  /*1400*/  FADD R9, R9, -R4 ;  /* 0x8000000409097221 */ /* 0x004fc80000000000 */
[----:B------:R-:W-:Y:S01]  /*1410*/  FFMA.SAT R2, R9, R0, 0.5 ;  /* 0x3f00000009027423 */ /* 0x000fe20000002000 */
[----:B---3--:R-:W-:-:S03]  /*1420*/  FADD R13, R13, -R4 ;  /* 0x800000040d0d7221 */ /* 0x008fc60000000000 */
[----:B------:R-:W-:Y:S01]  /*1430*/  FFMA.RM R2, R2, R11, 12582913 ;  /* 0x4b40000102027423 */ /* 0x000fe2000000400b */
[----:B------:R-:W-:-:S03]  /*1440*/  FFMA.SAT R8, R13, R0, 0.5 ;  /* 0x3f0000000d087423 */ /* 0x000fc60000002000 */
[----:B------:R-:W-:Y:S01]  /*1450*/  FADD R0, R2, -12583039 ;  /* 0xcb40007f02007421 */ /* 0x000fe20000000000 */
[----:B------:R-:W-:Y:S01]  /*1460*/  FFMA.RM R8, R8, R11, 12582913 ;  /* 0x4b40000108087423 */ /* 0x000fe2000000400b */
[----:B------:R-:W-:Y:S02]  /*1470*/  SHF.L.U32 R2, R2, 0x17, RZ ;  /* 0x0000001702027819 */ /* 0x000fe400000006ff */
[C---:B------:R-:W-:Y:S01]  /*1480*/  FFMA R0, R9.reuse, 1.4426950216293334961, -R0 ;  /* 0x3fb8aa3b09007823 */ /* 0x040fe20000000800 */
[C---:B------:R-:W-:Y:S01]  /*1490*/  FADD R6, R8.reuse, -12583039 ;  /* 0xcb40007f08067421 */ /* 0x040fe20000000000 */
[----:B------:R-:W-:Y:S02]  /*14a0*/  SHF.L.U32 R7, R8, 0x17, RZ ;  /* 0x0000001708077819 */ /* 0x000fe400000006ff */
[----:B------:R-:W-:Y:S01]  /*14b0*/  FFMA R0, R9, 1.925963033500011079e-08, R0 ;  /* 0x32a5706009007823 */ /* 0x000fe20000000000 */
[----:B------:R-:W-:-:S04]  /*14c0*/  FFMA R6, R13, 1.4426950216293334961, -R6 ;  /* 0x3fb8aa3b0d067823 */ /* 0x000fc80000000806 */
[----:B------:R-:W-:Y:S01]  /*14d0*/  FFMA R6, R13, 1.925963033500011079e-08, R6 ;  /* 0x32a570600d067823 */ /* 0x000fe20000000006 */
[----:B------:R-:W0:Y:S08]  /*14e0*/  MUFU.EX2 R0, R0 ;  /* 0x0000000000007308 */ /* 0x000e300000000800 */
[----:B------:R-:W1:Y:S01]  /*14f0*/  MUFU.EX2 R6, R6 ;  /* 0x0000000600067308 */ /* 0x000e620000000800 */
[----:B0-----:R-:W-:-:S04]  /*1500*/  FFMA R2, R2, R0, R3 ;  /* 0x0000000002027223 */ /* 0x001fc80000000003 */
[----:B-1----:R-:W-:-:S07]  /*1510*/  FFMA R3, R7, R6, R2 ;  /* 0x0000000607037223 */ /* 0x002fce0000000002 */
.L_x_10:
[----:B------:R-:W-:Y:S05]  /*1520*/  BRA.U UP1, `(.L_x_6) ;  /* 0x00000001013c7547 */ /* 0x000fea000b800000 */
[----:B------:R-:W0:Y:S01]  /*1530*/  LDC.64 R6, c[0x0][0x380] ;  /* 0x0000e000ff067b82 */ /* 0x000e220000000a00 */
[----:B------:R-:W-:-:S05]  /*1540*/  IADD3 R9, PT, PT, R5, UR4, RZ ;  /* 0x0000000405097c10 */ /* 0x000fca000fffe0ff */
[----:B0-----:R-:W-:-:S06]  /*1550*/  IMAD.WIDE R6, R9, 0x4, R6 ;  /* 0x0000000409067825 */ /* 0x001fcc00078e0206 */
[----:B------:R-:W2:Y:S01]  /*1560*/  LDG.E R7, desc[UR10][R6.64] ;  /* 0x0000000a06077981 */ /* 0x000ea2000c1e1900 */
[----:B------:R-:W-:Y:S01]  /*1570*/  HFMA2 R9, -RZ, RZ, 0.96630859375, -0.0022525787353515625 ;  /* 0x3bbb989dff097431 */ /* 0x000fe200000001ff */
[----:B------:R-:W-:Y:S01]  /*1580*/  MOV R11, 0x437c0000 ;  /* 0x437c0000000b7802 */ /* 0x000fe20000000f00 */
[----:B--2---:R-:W-:-:S04]  /*1590*/  FADD R0, R7, -R4 ;  /* 0x8000000407007221 */ /* 0x004fc80000000000 */
[----:B------:R-:W-:-:S04]  /*15a0*/  FFMA.SAT R2, R0, R9, 0.5 ;  /* 0x3f00000000027423 */ /* 0x000fc80000002009 */
[----:B------:R-:W-:-:S04]  /*15b0*/  FFMA.RM R2, R2, R11, 12582913 ;  /* 0x4b40000102027423 */ /* 0x000fc8000000400b */
[C---:B------:R-:W-:Y:S01]  /*15c0*/  FADD R9, R2.reuse, -12583039 ;  /* 0xcb40007f02097421 */ /* 0x040fe20000000000 */
[----:B------:R-:W-:-:S03]  /*15d0*/  SHF.L.U32 R2, R2, 0x17, RZ ;  /* 0x0000001702027819 */ /* 0x000fc600000006ff */
[----:B------:R-:W-:-:S04]  /*15e0*/  FFMA R9, R0, 1.4426950216293334961, -R9 ;  /* 0x3fb8aa3b00097823 */ /* 0x000fc80000000809 */
[----:B------:R-:W-:-:S06]  /*15f0*/  FFMA R9, R0, 1.925963033500011079e-08, R9 ;  /* 0x32a5706000097823 */ /* 0x000fcc0000000009 */
[----:B------:R-:W0:Y:S02]  /*1600*/  MUFU.EX2 R9, R9 ;  /* 0x0000000900097308 */ /* 0x000e240000000800 */
[----:B0-----:R-:W-:-:S07]  /*1610*/  FFMA R3, R2, R9, R3 ;  /* 0x0000000902037223 */ /* 0x001fce0000000003 */
.L_x_6:
[----:B------:R-:W0:Y:S02]  /*1620*/  LDC R0, c[0x0][0x394] ;  /* 0x0000e500ff007b82 */ /* 0x000e240000000800 */
[----:B0-----:R-:W-:-:S13]  /*1630*/  ISETP.GE.AND P0, PT, R0, 0x1, PT ;  /* 0x000000010000780c */ /* 0x001fda0003f06270 */
[----:B------:R-:W-:Y:S05]  /*1640*/  @!P0 EXIT ;  /* 0x000000000000894d */ /* 0x000fea0003800000 */
[C---:B------:R-:W-:Y:S01]  /*1650*/  ISETP.GE.U32.AND P0, PT, R0.reuse, 0x8, PT ;  /* 0x000000080000780c */ /* 0x040fe20003f06070 */
[----:B------:R-:W-:Y:S01]  /*1660*/  HFMA2 R6, -RZ, RZ, 0, 0 ;  /* 0x00000000ff067431 */ /* 0x000fe200000001ff */
[----:B------:R-:W-:-:S11]  /*1670*/  LOP3.LUT R19, R0, 0x7, RZ, 0xc0, !PT ;  /* 0x0000000700137812 */ /* 0x000fd600078ec0ff */
[----:B------:R-:W-:Y:S05]  /*1680*/  @!P0 BRA `(.L_x_11) ;  /* 0x0000000c00888947 */ /* 0x000fea0003800000 */
[----:B------:R-:W0:Y:S01]  /*1690*/  LDCU.128 UR4, c[0x0][0x380] ;  /* 0x00007000ff0477ac */ /* 0x000e220008000c00 */
[----:B------:R-:W-:Y:S02]  /*16a0*/  LOP3.LUT R6, R0, 0x7ffffff8, RZ, 0xc0, !PT ;  /* 0x7ffffff800067812 */ /* 0x000fe400078ec0ff */
[----:B------:R-:W-:Y:S02]  /*16b0*/  MOV R18, R5 ;  /* 0x0000000500127202 */ /* 0x000fe40000000f00 */
[----:B------:R-:W-:Y:S01]  /*16c0*/  IADD3 R16, PT, PT, -R6, RZ, RZ ;  /* 0x000000ff06107210 */ /* 0x000fe20007ffe1ff */
[----:B0-----:R-:W-:Y:S02]  /*16d0*/  UIADD3 UR8, UP1, UPT, UR4, 0x10, URZ ;  /* 0x0000001004087890 */ /* 0x001fe4000ff3e0ff */
[----:B------:R-:W-:Y:S02]  /*16e0*/  UIADD3 UR4, UP0, UPT, UR6, 0x10, URZ ;  /* 0x0000001006047890 */ /* 0x000fe4000ff1e0ff */
[----:B------:R-:W-:-:S02]  /*16f0*/  UIADD3.X UR6, UPT, UPT, URZ, UR5, URZ, UP1, !UPT ;  /* 0x00000005ff067290 */ /* 0x000fc40008ffe4ff */
[----:B------:R-:W-:-:S12]  /*1700*/  UIADD3.X UR5, UPT, UPT, URZ, UR7, URZ, UP0, !UPT ;  /* 0x00000007ff057290 */ /* 0x000fd800087fe4ff */
.L_x_28:
[----:B------:R-:W-:Y:S02]  /*1710*/  MOV R14, UR8 ;  /* 0x00000008000e7c02 */ /* 0x000fe40008000f00 */
[----:B------:R-:W-:-:S03]  /*1720*/  MOV R15, UR6 ;  /* 0x00000006000f7c02 */ /* 0x000fc60008000f00 */
[----:B------:R-:W-:-:S05]  /*1730*/  IMAD.WIDE R14, R18, 0x4, R14 ;  /* 0x00000004120e7825 */ /* 0x000fca00078e020e */
[----:B0-----:R-:W2:Y:S01]  /*1740*/  LDG.E R7, desc[UR10][R14.64+-0x10] ;  /* 0xfffff00a0e077981 */ /* 0x001ea2000c1e1900 */
[----:B------:R-:W-:Y:S01]  /*1750*/  HFMA2 R9, -RZ, RZ, 3.7421875, 0 ;  /* 0x437c0000ff097431 */ /* 0x000fe200000001ff */
[----:B------:R-:W-:Y:S01]  /*1760*/  MOV R0, 0x3bbb989d ;  /* 0x3bbb989d00007802 */ /* 0x000fe20000000f00 */
[----:B------:R-:W0:Y:S01]  /*1770*/  MUFU.RCP R8, R3 ;  /* 0x0000000300087308 */ /* 0x000e220000001000 */
[----:B------:R-:W-:Y:S01]  /*1780*/  MOV R10, UR4 ;  /* 0x00000004000a7c02 */ /* 0x000fe20008000f00 */
[----:B------:R-:W-:Y:S01]  /*1790*/  BSSY.RECONVERGENT B2, `(.L_x_12) ;  /* 0x0000018000027945 */ /* 0x000fe20003800200 */
[----:B------:R-:W-:Y:S02]  /*17a0*/  MOV R11, UR5 ;  /* 0x00000005000b7c02 */ /* 0x000fe40008000f00 */
[----:B------:R-:W-:Y:S01]  /*17b0*/  IADD3 R16, PT, PT, R16, 0x8, RZ ;  /* 0x0000000810107810 */ /* 0x000fe20007ffe0ff */
[----:B------:R-:W-:-:S03]  /*17c0*/  IMAD.WIDE R10, R18, 0x4, R10 ;  /* 0x00000004120a7825 */ /* 0x000fc600078e020a */
[----:B------:R-:W-:Y:S01]  /*17d0*/  ISETP.NE.AND P2, PT, R16, RZ, PT ;  /* 0x000000ff1000720c */ /* 0x000fe20003f45270 */
[----:B--2---:R-:W-:-:S04]  /*17e0*/  FADD R7, R7, -R4 ;  /* 0x8000000407077221 */ /* 0x004fc80000000000 */
[----:B------:R-:W-:-:S04]  /*17f0*/  FFMA.SAT R0, R7, R0, 0.5 ;  /* 0x3f00000007007423 */ /* 0x000fc80000002000 */
[----:B------:R-:W-:Y:S01]  /*1800*/  FFMA.RM R0, R0, R9, 12582913 ;  /* 0x4b40000100007423 */ /* 0x000fe20000004009 */
[----:B0-----:R-:W-:-:S03]  /*1810*/  FFMA R9, R8, -R3, 1 ;  /* 0x3f80000008097423 */ /* 0x001fc60000000803 */
[C---:B------:R-:W-:Y:S01]  /*1820*/  FADD R2, R0.reuse, -12583039 ;  /* 0xcb40007f00027421 */ /* 0x040fe20000000000 */
[----:B------:R-:W-:Y:S01]  /*1830*/  SHF.L.U32 R0, R0, 0x17, RZ ;  /* 0x0000001700007819 */ /* 0x000fe200000006ff */
[----:B------:R-:W-:Y:S02]  /*1840*/  FFMA R9, R8, R9, R8 ;  /* 0x0000000908097223 */ /* 0x000fe40000000008 */
[----:B------:R-:W-:-:S04]  /*1850*/  FFMA R2, R7, 1.4426950216293334961, -R2 ;  /* 0x3fb8aa3b07027823 */ /* 0x000fc80000000802 */
[----:B------:R-:W-:-:S04]  /*1860*/  FFMA R2, R7, 1.925963033500011079e-08, R2 ;  /* 0x32a5706007027823 */ /* 0x000fc80000000002 */
[----:B------:R-:W0:Y:S02]  /*1870*/  MUFU.EX2 R7, R2 ;  /* 0x0000000200077308 */ /* 0x000e240000000800 */
[----:B0-----:R-:W-:-:S06]  /*1880*/  FMUL R0, R0, R7 ;  /* 0x0000000700007220 */ /* 0x001fcc0000400000 */
[----:B------:R-:W0:Y:S01]  /*1890*/  FCHK P0, R0, R3 ;  /* 0x0000000300007302 */ /* 0x000e220000000000 */
[----:B------:R-:W-:-:S04]  /*18a0*/  FFMA R8, R0, R9, RZ ;  /* 0x0000000900087223 */ /* 0x000fc800000000ff */
[----:B------:R-:W-:-:S04]  /*18b0*/  FFMA R2, R8, -R3, R0 ;  /* 0x8000000308027223 */ /* 0x000fc80000000000 */
[----:B------:R-:W-:Y:S01]  /*18c0*/  FFMA R9, R9, R2, R8 ;  /* 0x0000000209097223 */ /* 0x000fe20000000008 */
[----:B0-----:R-:W-:Y:S06]  /*18d0*/  @!P0 BRA `(.L_x_13) ;  /* 0x00000000000c8947 */ /* 0x001fec0003800000 */
[----:B------:R-:W-:-:S07]  /*18e0*/  MOV R2, 0x1900 ;  /* 0x0000190000027802 */ /* 0x000fce0000000f00 */
[----:B------:R-:W-:Y:S05]  /*18f0*/  CALL.REL.NOINC `($__internal_0_$__cuda_sm3x_div_rn_noftz_f32_slowpath) ;  /* 0x0000001800447944 */ /* 0x000fea0003c00000 */
[----:B------:R-:W-:-:S07]  /*1900*/  MOV R9, R7 ;  /* 0x0000000700097202 */ /* 0x000fce0000000f00 */
.L_x_13:
[----:B------:R-:W-:Y:S05]  /*1910*/  BSYNC.RECONVERGENT B2 ;  /* 0x0000000000027941 */ /* 0x000fea0003800200 */
.L_x_12:
[----:B------:R0:W-:Y:S04]  /*1920*/  STG.E desc[UR10][R10.64+-0x10], R9 ;  /* 0xfffff0090a007986 */ /* 0x0001e8000c10190a */
[----:B------:R-:W2:Y:S01]  /*1930*/  LDG.E R7, desc[UR10][R14.64+-0xc] ;  /* 0xfffff40a0e077981 */ /* 0x000ea2000c1e1900 */
[----:B------:R-:W-:Y:S01]  /*1940*/  HFMA2 R0, -RZ, RZ, 0.96630859375, -0.0022525787353515625 ;  /* 0x3bbb989dff007431 */ /* 0x000fe200000001ff */
[----:B------:R-:W-:Y:S01]  /*1950*/  MOV R13, 0x437c0000 ;  /* 0x437c0000000d7802 */ /* 0x000fe20000000f00 */
[----:B------:R-:W0:Y:S01]  /*1960*/  MUFU.RCP R8, R3 ;  /* 0x0000000300087308 */ /* 0x000e220000001000 */
[----:B------:R-:W-:Y:S01]  /*1970*/  BSSY.RECONVERGENT B2, `(.L_x_14) ;  /* 0x0000014000027945 */ /* 0x000fe20003800200 */
[----:B0-----:R-:W-:Y:S01]  /*1980*/  FFMA R9, R8, -R3, 1 ;  /* 0x3f80000008097423 */ /* 0x001fe20000000803 */
[----:B--2---:R-:W-:-:S04]  /*1990*/  FADD R7, R7, -R4 ;  /* 0x8000000407077221 */ /* 0x004fc80000000000 */
[----:B------:R-:W-:-:S04]  /*19a0*/  FFMA.SAT R0, R7, R0, 0.5 ;  /* 0x3f00000007007423 */ /* 0x000fc80000002000 */
[----:B------:R-:W-:-:S04]  /*19b0*/  FFMA.RM R0, R0, R13, 12582913 ;  /* 0x4b40000100007423 */ /* 0x000fc8000000400d */
[C---:B------:R-:W-:Y:S01]  /*19c0*/  FADD R2, R0.reuse, -12583039 ;  /* 0xcb40007f00027421 */ /* 0x040fe20000000000 */
[----:B------:R-:W-:-:S03]  /*19d0*/  SHF.L.U32 R0, R0, 0x17, RZ ;  /* 0x0000001700007819 */ /* 0x000fc600000006ff */
[----:B------:R-:W-:-:S04]  /*19e0*/  FFMA R2, R7, 1.4426950216293334961, -R2 ;  /* 0x3fb8aa3b07027823 */ /* 0x000fc80000000802 */
[----:B------:R-:W-:-:S04]  /*19f0*/  FFMA R2, R7, 1.925963033500011079e-08, R2 ;  /* 0x32a5706007027823 */ /* 0x000fc80000000002 */
[----:B------:R-:W0:Y:S02]  /*1a00*/  MUFU.EX2 R7, R2 ;  /* 0x0000000200077308 */ /* 0x000e240000000800 */
[----:B0-----:R-:W-:Y:S01]  /*1a10*/  FMUL R12, R0, R7 ;  /* 0x00000007000c7220 */ /* 0x001fe20000400000 */
[----:B------:R-:W-:-:S05]  /*1a20*/  FFMA R0, R8, R9, R8 ;  /* 0x0000000908007223 */ /* 0x000fca0000000008 */
[----:B------:R-:W0:Y:S01]  /*1a30*/  FCHK P0, R12, R3 ;  /* 0x000000030c007302 */ /* 0x000e220000000000 */
[----:B------:R-:W-:-:S04]  /*1a40*/  FFMA R7, R0, R12, RZ ;  /* 0x0000000c00077223 */ /* 0x000fc800000000ff */
[----:B------:R-:W-:-:S04]  /*1a50*/  FFMA R8, R7, -R3, R12 ;  /* 0x8000000307087223 */ /* 0x000fc8000000000c */
[----:B------:R-:W-:Y:S01]  /*1a60*/  FFMA R7, R0, R8, R7 ;  /* 0x0000000800077223 */ /* 0x000fe20000000007 */
[----:B0-----:R-:W-:Y:S06]  /*1a70*/  @!P0 BRA `(.L_x_15) ;  /* 0x00000000000c8947 */ /* 0x001fec0003800000 */
[----:B------:R-:W-:Y:S02]  /*1a80*/  MOV R0, R12 ;  /* 0x0000000c00007202 */ /* 0x000fe40000000f00 */
[----:B------:R-:W-:-:S07]  /*1a90*/  MOV R2, 0x1ab0 ;  /* 0x00001ab000027802 */ /* 0x000fce0000000f00 */
[----:B------:R-:W-:Y:S05]  /*1aa0*/  CALL.REL.NOINC `($__internal_0_$__cuda_sm3x_div_rn_noftz_f32_slowpath) ;  /* 0x0000001400d87944 */ /* 0x000fea0003c00000 */
.L_x_15:
[----:B------:R-:W-:Y:S05]  /*1ab0*/  BSYNC.RECONVERGENT B2 ;  /* 0x0000000000027941 */ /* 0x000fea0003800200 */
.L_x_14:
[----:B------:R0:W-:Y:S04]  /*1ac0*/  STG.E desc[UR10][R10.64+-0xc], R7 ;  /* 0xfffff4070a007986 */ /* 0x0001e8000c10190a */
[----:B------:R-:W2:Y:S01]  /*1ad0*/  LDG.E R9, desc[UR10][R14.64+-0x8] ;  /* 0xfffff80a0e097981 */ /* 0x000ea2000c1e1900 */
[----:B------:R-:W-:Y:S01]  /*1ae0*/  HFMA2 R0, -RZ, RZ, 0.96630859375, -0.0022525787353515625 ;  /* 0x3bbb989dff007431 */ /* 0x000fe200000001ff */
[----:B------:R-:W-:Y:S01]  /*1af0*/  MOV R13, 0x437c0000 ;  /* 0x437c0000000d7802 */ /* 0x000fe20000000f00 */
[----:B------:R-:W1:Y:S01]  /*1b00*/  MUFU.RCP R8, R3 ;  /* 0x0000000300087308 */ /* 0x000e620000001000 */
[----:B------:R-:W-:Y:S01]  /*1b10*/  BSSY.RECONVERGENT B2, `(.L_x_16) ;  /* 0x0000014000027945 */ /* 0x000fe20003800200 */
[----:B--2---:R-:W-:-:S04]  /*1b20*/  FADD R9, R9, -R4 ;  /* 0x8000000409097221 */ /* 0x004fc80000000000 */
[----:B------:R-:W-:-:S04]  /*1b30*/  FFMA.SAT R0, R9, R0, 0.5 ;  /* 0x3f00000009007423 */ /* 0x000fc80000002000 */
[----:B------:R-:W-:-:S04]  /*1b40*/  FFMA.RM R0, R0, R13, 12582913 ;  /* 0x4b40000100007423 */ /* 0x000fc8000000400d */
[C---:B------:R-:W-:Y:S01]  /*1b50*/  FADD R2, R0.reuse, -12583039 ;  /* 0xcb40007f00027421 */ /* 0x040fe20000000000 */
[----:B------:R-:W-:-:S03]  /*1b60*/  SHF.L.U32 R0, R0, 0x17, RZ ;  /* 0x0000001700007819 */ /* 0x000fc600000006ff */
[----:B------:R-:W-:-:S04]  /*1b70*/  FFMA R2, R9, 1.4426950216293334961, -R2 ;  /* 0x3fb8aa3b09027823 */ /* 0x000fc80000000802 */
[----:B------:R-:W-:Y:S01]  /*1b80*/  FFMA R2, R9, 1.925963033500011079e-08, R2 ;  /* 0x32a5706009027823 */ /* 0x000fe20000000002 */
[----:B-1----:R-:W-:-:S03]  /*1b90*/  FFMA R9, R8, -R3, 1 ;  /* 0x3f80000008097423 */ /* 0x002fc60000000803 */
[----:B0-----:R-:W0:Y:S02]  /*1ba0*/  MUFU.EX2 R7, R2 ;  /* 0x0000000200077308 */ /* 0x001e240000000800 */
        /* <DEDUP_REMOVED lines=10> */
.L_x_17:
[----:B------:R-:W-:Y:S05]  /*1c50*/  BSYNC.RECONVERGENT B2 ;  /* 0x0000000000027941 */ /* 0x000fea0003800200 */
.L_x_16:
        /* <DEDUP_REMOVED lines=25> */
.L_x_19:
[----:B------:R-:W-:Y:S05]  /*1df0*/  BSYNC.RECONVERGENT B2 ;  /* 0x0000000000027941 */ /* 0x000fea0003800200 */
.L_x_18:
        /* <DEDUP_REMOVED lines=25> */
.L_x_21:
[----:B------:R-:W-:Y:S05]  /*1f90*/  BSYNC.RECONVERGENT B2 ;  /* 0x0000000000027941 */ /* 0x000fea0003800200 */
.L_x_20:
        /* <DEDUP_REMOVED lines=25> */
.L_x_23:
[----:B------:R-:W-:Y:S05]  /*2130*/  BSYNC.RECONVERGENT B2 ;  /* 0x0000000000027941 */ /* 0x000fea0003800200 */
.L_x_22:
        /* <DEDUP_REMOVED lines=25> */
.L_x_25:
[----:B------:R-:W-:Y:S05]  /*22d0*/  BSYNC.RECONVERGENT B2 ;  /* 0x0000000000027941 */ /* 0x000fea0003800200 */
.L_x_24:
        /* <DEDUP_REMOVED lines=13> */
[----:B------:R-:W-:Y:S01]  /*23b0*/  FFMA R9, R0, 1.925963033500011079e-08, R9 ;  /* 0x32a5706000097823 */ /* 0x000fe20000000009 */
[----:B------:R-:W-:-:S05]  /*23c0*/  FFMA R0, R8, R7, R8 ;  /* 0x0000000708007223 */ /* 0x000fca0000000008 */
[----:B------:R-:W0:Y:S02]  /*23d0*/  MUFU.EX2 R9, R9 ;  /* 0x0000000900097308 */ /* 0x000e240000000800 */
[----:B0-----:R-:W-:-:S06]  /*23e0*/  FMUL R13, R2, R9 ;  /* 0x00000009020d7220 */ /* 0x001fcc0000400000 */
        /* <DEDUP_REMOVED lines=8> */
.L_x_27:
[----:B------:R-:W-:Y:S05]  /*2470*/  BSYNC.RECONVERGENT B2 ;  /* 0x0000000000027941 */ /* 0x000fea0003800200 */
.L_x_26:
[----:B------:R0:W-:Y:S01]  /*2480*/  STG.E desc[UR10][R10.64+0xc], R7 ;  /* 0x00000c070a007986 */ /* 0x0001e2000c10190a */
[----:B------:R-:W-:Y:S01]  /*2490*/  IADD3 R18, PT, PT, R18, 0x8, RZ ;  /* 0x0000000812127810 */ /* 0x000fe20007ffe0ff */
[----:B------:R-:W-:Y:S06]  /*24a0*/  @P2 BRA `(.L_x_28) ;  /* 0xfffffff000982947 */ /* 0x000fec000383ffff */
.L_x_11:
[----:B------:R-:W-:-:S13]  /*24b0*/  ISETP.NE.AND P0, PT, R19, RZ, PT ;  /* 0x000000ff1300720c */ /* 0x000fda0003f05270 */
[----:B------:R-:W-:Y:S05]  /*24c0*/  @!P0 EXIT ;  /* 0x000000000000894d */ /* 0x000fea0003800000 */
[----:B------:R-:W1:Y:S01]  /*24d0*/  LDCU UR4, c[0x0][0x394] ;  /* 0x00007280ff0477ac */ /* 0x000e620008000800 */
[----:B------:R-:W-:Y:S01]  /*24e0*/  ISETP.GE.U32.AND P0, PT, R19, 0x4, PT ;  /* 0x000000041300780c */ /* 0x000fe20003f06070 */
[----:B-1----:R-:W-:-:S12]  /*24f0*/  ULOP3.LUT UR4, UR4, 0x3, URZ, 0xc0, !UPT ;  /* 0x0000000304047892 */ /* 0x002fd8000f8ec0ff */
[----:B------:R-:W-:Y:S05]  /*2500*/  @!P0 BRA `(.L_x_29) ;  /* 0x0000000400b88947 */ /* 0x000fea0003800000 */
[----:B------:R-:W1:Y:S01]  /*2510*/  LDC.64 R14, c[0x0][0x380] ;  /* 0x0000e000ff0e7b82 */ /* 0x000e620000000a00 */
[----:B0-----:R-:W-:-:S05]  /*2520*/  IADD3 R10, PT, PT, R5, R6, RZ ;  /* 0x00000006050a7210 */ /* 0x001fca0007ffe0ff */
[----:B-1----:R-:W-:-:S05]  /*2530*/  IMAD.WIDE R14, R10, 0x4, R14 ;  /* 0x000000040a0e7825 */ /* 0x002fca00078e020e */
[----:B------:R-:W2:Y:S01]  /*2540*/  LDG.E R7, desc[UR10][R14.64] ;  /* 0x0000000a0e077981 */ /* 0x000ea2000c1e1900 */
[----:B------:R-:W-:Y:S01]  /*2550*/  HFMA2 R0, -RZ, RZ, 0.96630859375, -0.0022525787353515625 ;  /* 0x3bbb989dff007431 */ /* 0x000fe200000001ff */
[----:B------:R-:W-:Y:S01]  /*2560*/  MOV R9, 0x437c0000 ;  /* 0x437c000000097802 */ /* 0x000fe20000000f00 */
[----:B------:R-:W0:Y:S01]  /*2570*/  MUFU.RCP R8, R3 ;  /* 0x0000000300087308 */ /* 0x000e220000001000 */
[----:B------:R-:W-:Y:S01]  /*2580*/  BSSY.RECONVERGENT B2, `(.L_x_30) ;  /* 0x0000014000027945 */ /* 0x000fe20003800200 */
[----:B--2---:R-:W-:-:S04]  /*2590*/  FADD R7, R7, -R4 ;  /* 0x8000000407077221 */ /* 0x004fc80000000000 */
[----:B------:R-:W-:-:S04]  /*25a0*/  FFMA.SAT R0, R7, R0, 0.5 ;  /* 0x3f00000007007423 */ /* 0x000fc80000002000 */
[----:B------:R-:W-:Y:S01]  /*25b0*/  FFMA.RM R0, R0, R9, 12582913 ;  /* 0x4b40000100007423 */ /* 0x000fe20000004009 */
[----:B0-----:R-:W-:-:S03]  /*25c0*/  FFMA R9, R8, -R3, 1 ;  /* 0x3f80000008097423 */ /* 0x001fc60000000803 */
        /* <DEDUP_REMOVED lines=15> */
.L_x_31:
[----:B------:R-:W-:Y:S05]  /*26c0*/  BSYNC.RECONVERGENT B2 ;  /* 0x0000000000027941 */ /* 0x000fea0003800200 */
.L_x_30:
[----:B------:R-:W0:Y:S02]  /*26d0*/  LDC.64 R8, c[0x0][0x388] ;  /* 0x0000e200ff087b82 */ /* 0x000e240000000a00 */
[----:B0-----:R-:W-:-:S05]  /*26e0*/  IMAD.WIDE R10, R10, 0x4, R8 ;  /* 0x000000040a0a7825 */ /* 0x001fca00078e0208 */
        /* <DEDUP_REMOVED lines=25> */
.L_x_33:
[----:B------:R-:W-:Y:S05]  /*2880*/  BSYNC.RECONVERGENT B2 ;  /* 0x0000000000027941 */ /* 0x000fea0003800200 */
.L_x_32:
        /* <DEDUP_REMOVED lines=25> */
.L_x_35:
[----:B------:R-:W-:Y:S05]  /*2a20*/  BSYNC.RECONVERGENT B2 ;  /* 0x0000000000027941 */ /* 0x000fea0003800200 */
.L_x_34:
        /* <DEDUP_REMOVED lines=25> */
.L_x_37:
[----:B------:R-:W-:Y:S05]  /*2bc0*/  BSYNC.RECONVERGENT B2 ;  /* 0x0000000000027941 */ /* 0x000fea0003800200 */
.L_x_36:
[----:B------:R1:W-:Y:S01]  /*2bd0*/  STG.E desc[UR10][R10.64+0xc], R7 ;  /* 0x00000c070a007986 */ /* 0x0003e2000c10190a */
[----:B------:R-:W-:-:S07]  /*2be0*/  IADD3 R6, PT, PT, R6, 0x4, RZ ;  /* 0x0000000406067810 */ /* 0x000fce0007ffe0ff */
.L_x_29:
[----:B------:R-:W-:-:S13]  /*2bf0*/  ISETP.NE.AND P0, PT, RZ, UR4, PT ;  /* 0x00000004ff007c0c */ /* 0x000fda000bf05270 */
[----:B------:R-:W-:Y:S05]  /*2c00*/  @!P0 EXIT ;  /* 0x000000000000894d */ /* 0x000fea0003800000 */
[----:B------:R-:W-:-:S09]  /*2c10*/  UISETP.NE.AND UP0, UPT, UR4, 0x1, UPT ;  /* 0x000000010400788c */ /* 0x000fd2000bf05270 */
[----:B------:R-:W-:Y:S05]  /*2c20*/  BRA.U !UP0, `(.L_x_38) ;  /* 0x0000000108e87547 */ /* 0x000fea000b800000 */
[----:B------:R-:W2:Y:S01]  /*2c30*/  LDC.64 R14, c[0x0][0x380] ;  /* 0x0000e000ff0e7b82 */ /* 0x000ea20000000a00 */
[----:B01----:R-:W-:-:S05]  /*2c40*/  IADD3 R10, PT, PT, R5, R6, RZ ;  /* 0x00000006050a7210 */ /* 0x003fca0007ffe0ff */
[----:B--2---:R-:W-:-:S05]  /*2c50*/  IMAD.WIDE R14, R10, 0x4, R14 ;  /* 0x000000040a0e7825 */ /* 0x004fca00078e020e */
        /* <DEDUP_REMOVED lines=24> */
.L_x_40:
[----:B------:R-:W-:Y:S05]  /*2de0*/  BSYNC.RECONVERGENT B2 ;  /* 0x0000000000027941 */ /* 0x000fea0003800200 */
.L_x_39:
[----:B------:R-:W0:Y:S02]  /*2df0*/  LDC.64 R8, c[0x0][0x388] ;  /* 0x0000e200ff087b82 */ /* 0x000e240000000a00 */
[----:B0-----:R-:W-:-:S05]  /*2e00*/  IMAD.WIDE R10, R10, 0x4, R8 ;  /* 0x000000040a0a7825 */ /* 0x001fca00078e0208 */
        /* <DEDUP_REMOVED lines=25> */
.L_x_42:
[----:B------:R-:W-:Y:S05]  /*2fa0*/  BSYNC.RECONVERGENT B2 ;  /* 0x0000000000027941 */ /* 0x000fea0003800200 */
.L_x_41:
[----:B------:R2:W-:Y:S01]  /*2fb0*/  STG.E desc[UR10][R10.64+0x4], R7 ;  /* 0x000004070a007986 */ /* 0x0005e2000c10190a */
[----:B------:R-:W-:-:S07]  /*2fc0*/  IADD3 R6, PT, PT, R6, 0x2, RZ ;  /* 0x0000000206067810 */ /* 0x000fce0007ffe0ff */
.L_x_38:
[----:B------:R-:W3:Y:S02]  /*2fd0*/  LDC R0, c[0x0][0x394] ;  /* 0x0000e500ff007b82 */ /* 0x000ee40000000800 */
[----:B---3--:R-:W-:-:S04]  /*2fe0*/  LOP3.LUT R0, R0, 0x1, RZ, 0xc0, !PT ;  /* 0x0000000100007812 */ /* 0x008fc800078ec0ff */
[----:B------:R-:W-:-:S13]  /*2ff0*/  ISETP.NE.U32.AND P0, PT, R0, 0x1, PT ;  /* 0x000000010000780c */ /* 0x000fda0003f05070 */
[----:B------:R-:W-:Y:S05]  /*3000*/  @P0 EXIT ;  /* 0x000000000000094d */ /* 0x000fea0003800000 */
[----:B------:R-:W0:Y:S01]  /*3010*/  LDC.64 R8, c[0x0][0x380] ;  /* 0x0000e000ff087b82 */ /* 0x000e220000000a00 */
[----:B------:R-:W-:-:S05]  /*3020*/  IADD3 R5, PT, PT, R5, R6, RZ ;  /* 0x0000000605057210 */ /* 0x000fca0007ffe0ff */
[----:B012---:R-:W-:-:S06]  /*3030*/  IMAD.WIDE R6, R5, 0x4, R8 ;  /* 0x0000000405067825 */ /* 0x007fcc00078e0208 */
[----:B------:R-:W2:Y:S01]  /*3040*/  LDG.E R7, desc[UR10][R6.64] ;  /* 0x0000000a06077981 */ /* 0x000ea2000c1e1900 */
[----:B------:R-:W-:Y:S01]  /*3050*/  HFMA2 R9, -RZ, RZ, 0.96630859375, -0.0022525787353515625 ;  /* 0x3bbb989dff097431 */ /* 0x000fe200000001ff */
[----:B------:R-:W-:Y:S01]  /*3060*/  MOV R11, 0x437c0000 ;  /* 0x437c0000000b7802 */ /* 0x000fe20000000f00 */
[----:B------:R-:W0:Y:S01]  /*3070*/  MUFU.RCP R2, R3 ;  /* 0x0000000300027308 */ /* 0x000e220000001000 */
[----:B------:R-:W-:Y:S01]  /*3080*/  BSSY.RECONVERGENT B2, `(.L_x_43) ;  /* 0x0000014000027945 */ /* 0x000fe20003800200 */
[----:B--2---:R-:W-:Y:S01]  /*3090*/  FADD R4, R7, -R4 ;  /* 0x8000000407047221 */ /* 0x004fe20000000000 */
[----:B0-----:R-:W-:-:S03]  /*30a0*/  FFMA R7, R2, -R3, 1 ;  /* 0x3f80000002077423 */ /* 0x001fc60000000803 */
[----:B------:R-:W-:-:S04]  /*30b0*/  FFMA.SAT R0, R4, R9, 0.5 ;  /* 0x3f00000004007423 */ /* 0x000fc80000002009 */
[----:B------:R-:W-:-:S04]  /*30c0*/  FFMA.RM R0, R0, R11, 12582913 ;  /* 0x4b40000100007423 */ /* 0x000fc8000000400b */
[C---:B------:R-:W-:Y:S01]  /*30d0*/  FADD R9, R0.reuse, -12583039 ;  /* 0xcb40007f00097421 */ /* 0x040fe20000000000 */
[----:B------:R-:W-:-:S03]  /*30e0*/  SHF.L.U32 R0, R0, 0x17, RZ ;  /* 0x0000001700007819 */ /* 0x000fc600000006ff */
[----:B------:R-:W-:-:S04]  /*30f0*/  FFMA R9, R4, 1.4426950216293334961, -R9 ;  /* 0x3fb8aa3b04097823 */ /* 0x000fc80000000809 */
[----:B------:R-:W-:-:S06]  /*3100*/  FFMA R9, R4, 1.925963033500011079e-08, R9 ;  /* 0x32a5706004097823 */ /* 0x000fcc0000000009 */
        /* <DEDUP_REMOVED lines=11> */
.L_x_44:
[----:B------:R-:W-:Y:S05]  /*31c0*/  BSYNC.RECONVERGENT B2 ;  /* 0x0000000000027941 */ /* 0x000fea0003800200 */
.L_x_43:
[----:B------:R-:W0:Y:S02]  /*31d0*/  LDC.64 R2, c[0x0][0x388] ;  /* 0x0000e200ff027b82 */ /* 0x000e240000000a00 */
[----:B0-----:R-:W-:-:S05]  /*31e0*/  IMAD.WIDE R2, R5, 0x4, R2 ;  /* 0x0000000405027825 */ /* 0x001fca00078e0202 */
[----:B------:R-:W-:Y:S01]  /*31f0*/  STG.E desc[UR10][R2.64], R7 ;  /* 0x0000000702007986 */ /* 0x000fe2000c10190a */
[----:B------:R-:W-:Y:S05]  /*3200*/  EXIT ;  /* 0x000000000000794d */ /* 0x000fea0003800000 */
        .weak           $__internal_0_$__cuda_sm3x_div_rn_noftz_f32_slowpath
        .type           $__internal_0_$__cuda_sm3x_div_rn_noftz_f32_slowpath,@function
        .size           $__internal_0_$__cuda_sm3x_div_rn_noftz_f32_slowpath,(.L_x_57 - $__internal_0_$__cuda_sm3x_div_rn_noftz_f32_slowpath)
$__internal_0_$__cuda_sm3x_div_rn_noftz_f32_slowpath:
[----:B------:R-:W-:Y:S01]  /*3210*/  SHF.R.U32.HI R7, RZ, 0x17, R3 ;  /* 0x00000017ff077819 */ /* 0x000fe20000011603 */
[----:B------:R-:W-:Y:S01]  /*3220*/  BSSY.RECONVERGENT B0, `(.L_x_45) ;  /* 0x0000063000007945 */ /* 0x000fe20003800200 */
[----:B------:R-:W-:Y:S02]  /*3230*/  SHF.R.U32.HI R9, RZ, 0x17, R0 ;  /* 0x00000017ff097819 */ /* 0x000fe40000011600 */
[----:B------:R-:W-:Y:S02]  /*3240*/  LOP3.LUT R7, R7, 0xff, RZ, 0xc0, !PT ;  /* 0x000000ff07077812 */ /* 0x000fe400078ec0ff */
[----:B------:R-:W-:Y:S02]  /*3250*/  LOP3.LUT R9, R9, 0xff, RZ, 0xc0, !PT ;  /* 0x000000ff09097812 */ /* 0x000fe400078ec0ff */
[----:B------:R-:W-:Y:S02]  /*3260*/  IADD3 R12, PT, PT, R7, -0x1, RZ ;  /* 0xffffffff070c7810 */ /* 0x000fe40007ffe0ff */
[----:B------:R-:W-:-:S02]  /*3270*/  IADD3 R13, PT, PT, R9, -0x1, RZ ;  /* 0xffffffff090d7810 */ /* 0x000fc40007ffe0ff */
[----:B------:R-:W-:Y:S02]  /*3280*/  ISETP.GT.U32.AND P0, PT, R12, 0xfd, PT ;  /* 0x000000fd0c00780c */ /* 0x000fe40003f04070 */
[----:B------:R-:W-:Y:S02]  /*3290*/  MOV R17, R3 ;  /* 0x0000000300117202 */ /* 0x000fe40000000f00 */
[----:B------:R-:W-:-:S13]  /*32a0*/  ISETP.GT.U32.OR P0, PT, R13, 0xfd, P0 ;  /* 0x000000fd0d00780c */ /* 0x000fda0000704470 */
[----:B------:R-:W-:Y:S01]  /*32b0*/  @!P0 MOV R8, RZ ;  /* 0x000000ff00088202 */ /* 0x000fe20000000f00 */
[----:B------:R-:W-:Y:S06]  /*32c0*/  @!P0 BRA `(.L_x_46) ;  /* 0x00000000005c8947 */ /* 0x000fec0003800000 */
[----:B------:R-:W-:Y:S02]  /*32d0*/  FSETP.GTU.FTZ.AND P0, PT, |R0|, +INF , PT ;  /* 0x7f8000000000780b */ /* 0x000fe40003f1c200 */
[----:B------:R-:W-:-:S04]  /*32e0*/  FSETP.GTU.FTZ.AND P1, PT, |R3|, +INF , PT ;  /* 0x7f8000000300780b */ /* 0x000fc80003f3c200 */
[----:B------:R-:W-:-:S13]  /*32f0*/  PLOP3.LUT P0, PT, P0, P1, PT, 0xf8, 0x8f ;  /* 0x00000000008f781c */ /* 0x000fda0000703f70 */
[----:B------:R-:W-:Y:S05]  /*3300*/  @P0 BRA `(.L_x_47) ;  /* 0x00000004004c0947 */ /* 0x000fea0003800000 */
[----:B------:R-:W-:-:S13]  /*3310*/  LOP3.LUT P0, RZ, R17, 0x7fffffff, R0, 0xc8, !PT ;  /* 0x7fffffff11ff7812 */ /* 0x000fda000780c800 */
[----:B------:R-:W-:Y:S05]  /*3320*/  @!P0 BRA `(.L_x_48) ;  /* 0x00000004003c8947 */ /* 0x000fea0003800000 */
[C---:B------:R-:W-:Y:S02]  /*3330*/  FSETP.NEU.FTZ.AND P3, PT, |R0|.reuse, +INF , PT ;  /* 0x7f8000000000780b */ /* 0x040fe40003f7d200 */
[----:B------:R-:W-:Y:S02]  /*3340*/  FSETP.NEU.FTZ.AND P1, PT, |R3|, +INF , PT ;  /* 0x7f8000000300780b */ /* 0x000fe40003f3d200 */
[----:B------:R-:W-:-:S11]  /*3350*/  FSETP.NEU.FTZ.AND P0, PT, |R0|, +INF , PT ;  /* 0x7f8000000000780b */ /* 0x000fd60003f1d200 */
[----:B------:R-:W-:Y:S05]  /*3360*/  @!P1 BRA !P3, `(.L_x_48) ;  /* 0x00000004002c9947 */ /* 0x000fea0005800000 */
[----:B------:R-:W-:-:S04]  /*3370*/  LOP3.LUT P3, RZ, R0, 0x7fffffff, RZ, 0xc0, !PT ;  /* 0x7fffffff00ff7812 */ /* 0x000fc8000786c0ff */
[----:B------:R-:W-:-:S13]  /*3380*/  PLOP3.LUT P1, PT, P1, P3, PT, 0x2f, 0xf2 ;  /* 0x0000000000f2781c */ /* 0x000fda0000f26577 */
[----:B------:R-:W-:Y:S05]  /*3390*/  @P1 BRA `(.L_x_49) ;  /* 0x0000000400181947 */ /* 0x000fea0003800000 */
[----:B------:R-:W-:-:S04]  /*33a0*/  LOP3.LUT P1, RZ, R17, 0x7fffffff, RZ, 0xc0, !PT ;  /* 0x7fffffff11ff7812 */ /* 0x000fc8000782c0ff */
[----:B------:R-:W-:-:S13]  /*33b0*/  PLOP3.LUT P0, PT, P0, P1, PT, 0x2f, 0xf2 ;  /* 0x0000000000f2781c */ /* 0x000fda0000702577 */
[----:B------:R-:W-:Y:S05]  /*33c0*/  @P0 BRA `(.L_x_50) ;  /* 0x0000000400000947 */ /* 0x000fea0003800000 */
[----:B------:R-:W-:Y:S02]  /*33d0*/  ISETP.GE.AND P0, PT, R13, RZ, PT ;  /* 0x000000ff0d00720c */ /* 0x000fe40003f06270 */
[----:B------:R-:W-:-:S11]  /*33e0*/  ISETP.GE.AND P1, PT, R12, RZ, PT ;  /* 0x000000ff0c00720c */ /* 0x000fd60003f26270 */
[----:B------:R-:W-:Y:S01]  /*33f0*/  @P0 MOV R8, RZ ;  /* 0x000000ff00080202 */ /* 0x000fe20000000f00 */
[----:B------:R-:W-:Y:S01]  /*3400*/  @!P0 FFMA R0, R0, 1.84467440737095516160e+19, RZ ;  /* 0x5f80000000008823 */ /* 0x000fe200000000ff */
[----:B------:R-:W-:Y:S01]  /*3410*/  @!P0 MOV R8, 0xffffffc0 ;  /* 0xffffffc000088802 */ /* 0x000fe20000000f00 */
[----:B------:R-:W-:-:S03]  /*3420*/  @!P1 FFMA R17, R3, 1.84467440737095516160e+19, RZ ;  /* 0x5f80000003119823 */ /* 0x000fc600000000ff */
[----:B------:R-:W-:-:S07]  /*3430*/  @!P1 IADD3 R8, PT, PT, R8, 0x40, RZ ;  /* 0x0000004008089810 */ /* 0x000fce0007ffe0ff */
.L_x_46:
[----:B------:R-:W-:Y:S01]  /*3440*/  LEA R12, R7, 0xc0800000, 0x17 ;  /* 0xc0800000070c7811 */ /* 0x000fe200078eb8ff */
[----:B------:R-:W-:Y:S01]  /*3450*/  BSSY.RECONVERGENT B1, `(.L_x_51) ;  /* 0x0000036000017945 */ /* 0x000fe20003800200 */
[----:B------:R-:W-:Y:S02]  /*3460*/  IADD3 R9, PT, PT, R9, -0x7f, RZ ;  /* 0xffffff8109097810 */ /* 0x000fe40007ffe0ff */
[----:B------:R-:W-:-:S03]  /*3470*/  IADD3 R21, PT, PT, -R12, R17, RZ ;  /* 0x000000110c157210 */ /* 0x000fc60007ffe1ff */
[----:B------:R-:W-:Y:S01]  /*3480*/  IMAD R0, R9, -0x800000, R0 ;  /* 0xff80000009007824 */ /* 0x000fe200078e0200 */
[----:B------:R-:W0:Y:S01]  /*3490*/  MUFU.RCP R12, R21 ;  /* 0x00000015000c7308 */ /* 0x000e220000001000 */
[----:B------:R-:W-:Y:S01]  /*34a0*/  FADD.FTZ R13, -R21, -RZ ;  /* 0x800000ff150d7221 */ /* 0x000fe20000010100 */
[----:B------:R-:W-:-:S04]  /*34b0*/  IADD3 R9, PT, PT, R9, 0x7f, -R7 ;  /* 0x0000007f09097810 */ /* 0x000fc80007ffe807 */
[----:B------:R-:W-:Y:S01]  /*34c0*/  IADD3 R9, PT, PT, R9, R8, RZ ;  /* 0x0000000809097210 */ /* 0x000fe20007ffe0ff */
[----:B0-----:R-:W-:-:S04]  /*34d0*/  FFMA R17, R12, R13, 1 ;  /* 0x3f8000000c117423 */ /* 0x001fc8000000000d */
[----:B------:R-:W-:-:S04]  /*34e0*/  FFMA R17, R12, R17, R12 ;  /* 0x000000110c117223 */ /* 0x000fc8000000000c */
[----:B------:R-:W-:-:S04]  /*34f0*/  FFMA R12, R0, R17, RZ ;  /* 0x00000011000c7223 */ /* 0x000fc800000000ff */
[----:B------:R-:W-:-:S04]  /*3500*/  FFMA R20, R13, R12, R0 ;  /* 0x0000000c0d147223 */ /* 0x000fc80000000000 */
[----:B------:R-:W-:-:S04]  /*3510*/  FFMA R20, R17, R20, R12 ;  /* 0x0000001411147223 */ /* 0x000fc8000000000c */
[----:B------:R-:W-:-:S04]  /*3520*/  FFMA R13, R13, R20, R0 ;  /* 0x000000140d0d7223 */ /* 0x000fc80000000000 */
[----:B------:R-:W-:-:S05]  /*3530*/  FFMA R0, R17, R13, R20 ;  /* 0x0000000d11007223 */ /* 0x000fca0000000014 */
[----:B------:R-:W-:-:S04]  /*3540*/  SHF.R.U32.HI R7, RZ, 0x17, R0 ;  /* 0x00000017ff077819 */ /* 0x000fc80000011600 */
[----:B------:R-:W-:-:S04]  /*3550*/  LOP3.LUT R8, R7, 0xff, RZ, 0xc0, !PT ;  /* 0x000000ff07087812 */ /* 0x000fc800078ec0ff */
[----:B------:R-:W-:-:S04]  /*3560*/  IADD3 R7, PT, PT, R8, R9, RZ ;  /* 0x0000000908077210 */ /* 0x000fc80007ffe0ff */
[----:B------:R-:W-:-:S04]  /*3570*/  IADD3 R8, PT, PT, R7, -0x1, RZ ;  /* 0xffffffff07087810 */ /* 0x000fc80007ffe0ff */
[----:B------:R-:W-:-:S13]  /*3580*/  ISETP.GE.U32.AND P0, PT, R8, 0xfe, PT ;  /* 0x000000fe0800780c */ /* 0x000fda0003f06070 */
[----:B------:R-:W-:Y:S05]  /*3590*/  @!P0 BRA `(.L_x_52) ;  /* 0x0000000000808947 */ /* 0x000fea0003800000 */
[----:B------:R-:W-:-:S13]  /*35a0*/  ISETP.GT.AND P0, PT, R7, 0xfe, PT ;  /* 0x000000fe0700780c */ /* 0x000fda0003f04270 */
[----:B------:R-:W-:Y:S05]  /*35b0*/  @P0 BRA `(.L_x_53) ;  /* 0x00000000006c0947 */ /* 0x000fea0003800000 */
[----:B------:R-:W-:-:S13]  /*35c0*/  ISETP.GE.AND P0, PT, R7, 0x1, PT ;  /* 0x000000010700780c */ /* 0x000fda0003f06270 */
[----:B------:R-:W-:Y:S05]  /*35d0*/  @P0 BRA `(.L_x_54) ;  /* 0x0000000000740947 */ /* 0x000fea0003800000 */
[----:B------:R-:W-:Y:S02]  /*35e0*/  ISETP.GE.AND P0, PT, R7, -0x18, PT ;  /* 0xffffffe80700780c */ /* 0x000fe40003f06270 */
[----:B------:R-:W-:-:S11]  /*35f0*/  LOP3.LUT R0, R0, 0x80000000, RZ, 0xc0, !PT ;  /* 0x8000000000007812 */ /* 0x000fd600078ec0ff */
[----:B------:R-:W-:Y:S05]  /*3600*/  @!P0 BRA `(.L_x_54) ;  /* 0x0000000000688947 */ /* 0x000fea0003800000 */
[CCC-:B------:R-:W-:Y:S01]  /*3610*/  FFMA.RZ R8, R17.reuse, R13.reuse, R20.reuse ;  /* 0x0000000d11087223 */ /* 0x1c0fe2000000c014 */
[CCC-:B------:R-:W-:Y:S01]  /*3620*/  FFMA.RP R9, R17.reuse, R13.reuse, R20.reuse ;  /* 0x0000000d11097223 */ /* 0x1c0fe20000008014 */
[----:B------:R-:W-:Y:S01]  /*3630*/  FFMA.RM R20, R17, R13, R20 ;  /* 0x0000000d11147223 */ /* 0x000fe20000004014 */
[C---:B------:R-:W-:Y:S02]  /*3640*/  IADD3 R12, PT, PT, R7.reuse, 0x20, RZ ;  /* 0x00000020070c7810 */ /* 0x040fe40007ffe0ff */
[----:B------:R-:W-:Y:S02]  /*3650*/  LOP3.LUT R8, R8, 0x7fffff, RZ, 0xc0, !PT ;  /* 0x007fffff08087812 */ /* 0x000fe400078ec0ff */
[C---:B------:R-:W-:Y:S02]  /*3660*/  ISETP.NE.AND P3, PT, R7.reuse, RZ, PT ;  /* 0x000000ff0700720c */ /* 0x040fe40003f65270 */
[----:B------:R-:W-:Y:S02]  /*3670*/  LOP3.LUT R13, R8, 0x800000, RZ, 0xfc, !PT ;  /* 0x00800000080d7812 */ /* 0x000fe400078efcff */
[----:B------:R-:W-:-:S02]  /*3680*/  ISETP.NE.AND P1, PT, R7, RZ, PT ;  /* 0x000000ff0700720c */ /* 0x000fc40003f25270 */
[----:B------:R-:W-:Y:S02]  /*3690*/  IADD3 R7, PT, PT, -R7, RZ, RZ ;  /* 0x000000ff07077210 */ /* 0x000fe40007ffe1ff */
[----:B------:R-:W-:Y:S02]  /*36a0*/  SHF.L.U32 R12, R13, R12, RZ ;  /* 0x0000000c0d0c7219 */ /* 0x000fe400000006ff */
[----:B------:R-:W-:Y:S02]  /*36b0*/  FSETP.NEU.FTZ.AND P0, PT, R9, R20, PT ;  /* 0x000000140900720b */ /* 0x000fe40003f1d000 */
[----:B------:R-:W-:Y:S02]  /*36c0*/  SEL R8, R7, RZ, P3 ;  /* 0x000000ff07087207 */ /* 0x000fe40001800000 */
[----:B------:R-:W-:Y:S02]  /*36d0*/  ISETP.NE.AND P1, PT, R12, RZ, P1 ;  /* 0x000000ff0c00720c */ /* 0x000fe40000f25270 */
[----:B------:R-:W-:-:S02]  /*36e0*/  SHF.R.U32.HI R8, RZ, R8, R13 ;  /* 0x00000008ff087219 */ /* 0x000fc4000001160d */
[----:B------:R-:W-:Y:S02]  /*36f0*/  PLOP3.LUT P0, PT, P0, P1, PT, 0xf8, 0x8f ;  /* 0x00000000008f781c */ /* 0x000fe40000703f70 */
[----:B------:R-:W-:Y:S02]  /*3700*/  SHF.R.U32.HI R12, RZ, 0x1, R8 ;  /* 0x00000001ff0c7819 */ /* 0x000fe40000011608 */
[----:B------:R-:W-:-:S04]  /*3710*/  SEL R7, RZ, 0x1, !P0 ;  /* 0x00000001ff077807 */ /* 0x000fc80004000000 */
[----:B------:R-:W-:-:S04]  /*3720*/  LOP3.LUT R7, R7, 0x1, R12, 0xf8, !PT ;  /* 0x0000000107077812 */ /* 0x000fc800078ef80c */
[----:B------:R-:W-:-:S04]  /*3730*/  LOP3.LUT R7, R7, R8, RZ, 0xc0, !PT ;  /* 0x0000000807077212 */ /* 0x000fc800078ec0ff */
[----:B------:R-:W-:-:S04]  /*3740*/  IADD3 R7, PT, PT, R12, R7, RZ ;  /* 0x000000070c077210 */ /* 0x000fc80007ffe0ff */
[----:B------:R-:W-:Y:S01]  /*3750*/  LOP3.LUT R0, R7, R0, RZ, 0xfc, !PT ;  /* 0x0000000007007212 */ /* 0x000fe200078efcff */
[----:B------:R-:W-:Y:S06]  /*3760*/  BRA `(.L_x_54) ;  /* 0x0000000000107947 */ /* 0x000fec0003800000 */
.L_x_53:
[----:B------:R-:W-:-:S04]  /*3770*/  LOP3.LUT R0, R0, 0x80000000, RZ, 0xc0, !PT ;  /* 0x8000000000007812 */ /* 0x000fc800078ec0ff */
[----:B------:R-:W-:Y:S01]  /*3780*/  LOP3.LUT R0, R0, 0x7f800000, RZ, 0xfc, !PT ;  /* 0x7f80000000007812 */ /* 0x000fe200078efcff */
[----:B------:R-:W-:Y:S06]  /*3790*/  BRA `(.L_x_54) ;  /* 0x0000000000047947 */ /* 0x000fec0003800000 */
.L_x_52:
[----:B------:R-:W-:-:S07]  /*37a0*/  LEA R0, R9, R0, 0x17 ;  /* 0x0000000009007211 */ /* 0x000fce00078eb8ff */
.L_x_54:
[----:B------:R-:W-:Y:S05]  /*37b0*/  BSYNC.RECONVERGENT B1 ;  /* 0x0000000000017941 */ /* 0x000fea0003800200 */
.L_x_51:
[----:B------:R-:W-:Y:S05]  /*37c0*/  BRA `(.L_x_55) ;  /* 0x0000000000207947 */ /* 0x000fea0003800000 */
.L_x_50:
[----:B------:R-:W-:-:S04]  /*37d0*/  LOP3.LUT R0, R17, 0x80000000, R0, 0x48, !PT ;  /* 0x8000000011007812 */ /* 0x000fc800078e4800 */
[----:B------:R-:W-:Y:S01]  /*37e0*/  LOP3.LUT R0, R0, 0x7f800000, RZ, 0xfc, !PT ;  /* 0x7f80000000007812 */ /* 0x000fe200078efcff */
[----:B------:R-:W-:Y:S06]  /*37f0*/  BRA `(.L_x_55) ;  /* 0x0000000000147947 */ /* 0x000fec0003800000 */
.L_x_49:
[----:B------:R-:W-:Y:S01]  /*3800*/  LOP3.LUT R0, R17, 0x80000000, R0, 0x48, !PT ;  /* 0x8000000011007812 */ /* 0x000fe200078e4800 */
[----:B------:R-:W-:Y:S06]  /*3810*/  BRA `(.L_x_55) ;  /* 0x00000000000c7947 */ /* 0x000fec0003800000 */
.L_x_48:
[----:B------:R-:W0:Y:S01]  /*3820*/  MUFU.RSQ R0, -QNAN ;  /* 0xffc0000000007908 */ /* 0x000e220000001400 */
[----:B------:R-:W-:Y:S05]  /*3830*/  BRA `(.L_x_55) ;  /* 0x0000000000047947 */ /* 0x000fea0003800000 */
.L_x_47:
[----:B------:R-:W-:-:S07]  /*3840*/  FADD.FTZ R0, R0, R3 ;  /* 0x0000000300007221 */ /* 0x000fce0000010000 */
.L_x_55:
[----:B------:R-:W-:Y:S05]  /*3850*/  BSYNC.RECONVERGENT B0 ;  /* 0x0000000000007941 */ /* 0x000fea0003800200 */
.L_x_45:
[----:B------:R-:W-:Y:S01]  /*3860*/  HFMA2 R9, -RZ, RZ, 0, 0 ;  /* 0x00000000ff097431 */ /* 0x000fe200000001ff */
[----:B------:R-:W-:Y:S02]  /*3870*/  MOV R8, R2 ;  /* 0x0000000200087202 */ /* 0x000fe40000000f00 */
[----:B0-----:R-:W-:Y:S02]  /*3880*/  MOV R7, R0 ;  /* 0x0000000000077202 */ /* 0x001fe40000000f00 */
[----:B------:R-:W-:Y:S05]  /*3890*/  RET.REL.NODEC R8 `(_Z7softmaxPfS_ii) ;  /* 0xffffffc408d87950 */ /* 0x000fea0003c3ffff */
.L_x_56:
[----:B------:R-:W-:-:S00]  /*38a0*/  BRA `(.L_x_56) ;  /* 0xfffffffc00fc7947 */ /* 0x000fc0000383ffff */
[----:B------:R-:W-:-:S00]  /*38b0*/  NOP ;  /* 0x0000000000007918 */ /* 0x000fc00000000000 */
        /* <DEDUP_REMOVED lines=12> */
.L_x_57:


//--------------------- .nv.shared.reserved.0     --------------------------
	.section	.nv.shared.reserved.0,"aw",@nobits
	.weak		__nv_reservedSMEM_offset_0_alias
	.size		__nv_reservedSMEM_offset_0_alias, 0, 64
	.other		__nv_reservedSMEM_offset_0_alias,@"STO_CUDA_RESERVED_SHARED STV_DEFAULT"
__nv_reservedSMEM_offset_0_alias:
	.zero		0
	.zero		64


//--------------------- .nv.constant0._Z7softmaxPfS_ii --------------------------
	.section	.nv.constant0._Z7softmaxPfS_ii,"a",@progbits
	.sectionflags	@""
	.align	4
.nv.constant0._Z7softmaxPfS_ii:
	.zero		920


//--------------------- SYMBOLS --------------------------

	.type		.nv.reservedSmem.offset0,@object
	.size		.nv.reservedSmem.offset0,0x4
